	.target	sm_100a

	.elftype	@"ET_EXEC"


//--------------------- .note.nv.tkinfo           --------------------------
	.section	.note.nv.tkinfo,"",@"SHT_NOTE"
	.sectionflags	@"SHF_NOTE_NV_TKINFO"
	.tkinfo
        /*0018*/ 	.word	0x00000002
        /*0030*/ 	.string	""
        /*0030*/ 	.string	"ptxas"
        /*0030*/ 	.string	"Cuda compilation tools, release 13.0, V13.0.88"
        /*0030*/ 	.string	"Build cuda_13.0.r13.0/compiler.36424714_0"
        /*0030*/ 	.string	"-arch sm_100a -m 64 "



//--------------------- .note.nv.cuinfo           --------------------------
	.section	.note.nv.cuinfo,"",@"SHT_NOTE"
	.sectionflags	@"SHF_NOTE_NV_CUINFO"
        /*0018*/ 	.short	0x0002
        /*001a*/ 	.short	0x0064
        /*001c*/ 	.short	0x0082
	.zero		2


//--------------------- .nv.info                  --------------------------
	.section	.nv.info,"",@"SHT_CUDA_INFO"
	.align	4


	//----- nvinfo : EIATTR_REGCOUNT
	.align		4
        /*0000*/ 	.byte	0x04, 0x2f
        /*0002*/ 	.short	(.L_20 - .L_19)
	.align		4
.L_19:
        /*0004*/ 	.word	index@(_ZN7cutlass13device_kernelINS_4gemm6kernel13GemmUniversalIN4cute5tupleIJiiiiEEENS1_10collective13CollectiveMmaINS1_35MainloopSm100TmaUmmaWarpSpecializedILi14ELi2ELi2ENS5_IJNS4_1CILi1EEESB_SB_EEEEENS5_IJNSA_ILi128EEENSA_ILi256EEENSA_ILi32EEEEEEaNS5_IJlSB_lEEEaSI_NS4_8TiledMMAINS4_8MMA_AtomIJNS4_15SM100_MMA_S8_SSIaaiLi128ELi256ELNS4_4UMMA5MajorE0ELSN_0ELNSM_8SaturateE0EEEEEENS4_6LayoutISC_NS5_IJNSA_ILi0EEESS_SS_EEEEENS5_IJNS4_10UnderscoreESV_SV_EEEEENS4_13SM90_TMA_LOADENS4_14ComposedLayoutINS4_7SwizzleILi1ELi4ELi3EEENS4_18smem_ptr_flag_bitsILi8EEENSR_INS5_IJNSA_ILi8EEESG_EEENS5_IJSG_SB_EEEEEEEvNS4_8identityESY_S18_vS19_EENS_8epilogue10collective18CollectiveEpilogueINS1B_23Sm100TmaWarpSpecializedILi4ELi2ELi64ELb0ELb0EEEJSH_NS5_IJNSR_ISE_SB_EENSR_INSA_ILi64EEESB_EEEEEaSI_aSI_NS1B_6fusion15FusionCallbacksIS1F_NS1K_17LinearCombinationIaiaiLNS_15FloatRoundStyleE2EEESH_S1J_JEEENS4_5SM1004TMEM4LOAD26SM100_TMEM_LOAD_32dp32b64xESY_NSZ_INS10_ILi2ELi4ELi3EEES13_NSR_INS5_IJS14_S1H_EEENS5_IJS1H_SB_EEEEEEENS4_39AutoVectorizingCopyWithAssumedAlignmentILi128EEENS4_14SM90_TMA_STOREES1Y_S20_S20_EEEvvEEEEvNT_6ParamsE)
        /*0008*/ 	.word	0x000000af


	//----- nvinfo : EIATTR_FRAME_SIZE
	.align		4
.L_20:
        /*000c*/ 	.byte	0x04, 0x11
        /*000e*/ 	.short	(.L_22 - .L_21)
	.align		4
.L_21:
        /*0010*/ 	.word	index@($__internal_2_$__cuda_sm10x_tcgen05_guardrail_trap_unallocated_columns_being_dealloced)
        /*0014*/ 	.word	0x00000000


	//----- nvinfo : EIATTR_FRAME_SIZE
	.align		4
.L_22:
        /*0018*/ 	.byte	0x04, 0x11
        /*001a*/ 	.short	(.L_24 - .L_23)
	.align		4
.L_23:
        /*001c*/ 	.word	index@($__internal_1_$__cuda_sm10x_tcgen05_guardrail_trap_phase_invalid_during_alloc)
        /*0020*/ 	.word	0x00000000


	//----- nvinfo : EIATTR_FRAME_SIZE
	.align		4
.L_24:
        /*0024*/ 	.byte	0x04, 0x11
        /*0026*/ 	.short	(.L_26 - .L_25)
	.align		4
.L_25:
        /*0028*/ 	.word	index@($__internal_0_$__cuda_sm10x_tcgen05_guardrail_trap_col_being_dealloced_not_returned_by_alloc)
        /*002c*/ 	.word	0x00000000


	//----- nvinfo : EIATTR_FRAME_SIZE
	.align		4
.L_26:
        /*0030*/ 	.byte	0x04, 0x11
        /*0032*/ 	.short	(.L_28 - .L_27)
	.align		4
.L_27:
        /*0034*/ 	.word	index@(_ZN7cutlass13device_kernelINS_4gemm6kernel13GemmUniversalIN4cute5tupleIJiiiiEEENS1_10collective13CollectiveMmaINS1_35MainloopSm100TmaUmmaWarpSpecializedILi14ELi2ELi2ENS5_IJNS4_1CILi1EEESB_SB_EEEEENS5_IJNSA_ILi128EEENSA_ILi256EEENSA_ILi32EEEEEEaNS5_IJlSB_lEEEaSI_NS4_8TiledMMAINS4_8MMA_AtomIJNS4_15SM100_MMA_S8_SSIaaiLi128ELi256ELNS4_4UMMA5MajorE0ELSN_0ELNSM_8SaturateE0EEEEEENS4_6LayoutISC_NS5_IJNSA_ILi0EEESS_SS_EEEEENS5_IJNS4_10UnderscoreESV_SV_EEEEENS4_13SM90_TMA_LOADENS4_14ComposedLayoutINS4_7SwizzleILi1ELi4ELi3EEENS4_18smem_ptr_flag_bitsILi8EEENSR_INS5_IJNSA_ILi8EEESG_EEENS5_IJSG_SB_EEEEEEEvNS4_8identityESY_S18_vS19_EENS_8epilogue10collective18CollectiveEpilogueINS1B_23Sm100TmaWarpSpecializedILi4ELi2ELi64ELb0ELb0EEEJSH_NS5_IJNSR_ISE_SB_EENSR_INSA_ILi64EEESB_EEEEEaSI_aSI_NS1B_6fusion15FusionCallbacksIS1F_NS1K_17LinearCombinationIaiaiLNS_15FloatRoundStyleE2EEESH_S1J_JEEENS4_5SM1004TMEM4LOAD26SM100_TMEM_LOAD_32dp32b64xESY_NSZ_INS10_ILi2ELi4ELi3EEES13_NSR_INS5_IJS14_S1H_EEENS5_IJS1H_SB_EEEEEEENS4_39AutoVectorizingCopyWithAssumedAlignmentILi128EEENS4_14SM90_TMA_STOREES1Y_S20_S20_EEEvvEEEEvNT_6ParamsE)
        /*0038*/ 	.word	0x00000000


	//----- nvinfo : EIATTR_MIN_STACK_SIZE
	.align		4
.L_28:
        /*003c*/ 	.byte	0x04, 0x12
        /*003e*/ 	.short	(.L_30 - .L_29)
	.align		4
.L_29:
        /*0040*/ 	.word	index@(_ZN7cutlass13device_kernelINS_4gemm6kernel13GemmUniversalIN4cute5tupleIJiiiiEEENS1_10collective13CollectiveMmaINS1_35MainloopSm100TmaUmmaWarpSpecializedILi14ELi2ELi2ENS5_IJNS4_1CILi1EEESB_SB_EEEEENS5_IJNSA_ILi128EEENSA_ILi256EEENSA_ILi32EEEEEEaNS5_IJlSB_lEEEaSI_NS4_8TiledMMAINS4_8MMA_AtomIJNS4_15SM100_MMA_S8_SSIaaiLi128ELi256ELNS4_4UMMA5MajorE0ELSN_0ELNSM_8SaturateE0EEEEEENS4_6LayoutISC_NS5_IJNSA_ILi0EEESS_SS_EEEEENS5_IJNS4_10UnderscoreESV_SV_EEEEENS4_13SM90_TMA_LOADENS4_14ComposedLayoutINS4_7SwizzleILi1ELi4ELi3EEENS4_18smem_ptr_flag_bitsILi8EEENSR_INS5_IJNSA_ILi8EEESG_EEENS5_IJSG_SB_EEEEEEEvNS4_8identityESY_S18_vS19_EENS_8epilogue10collective18CollectiveEpilogueINS1B_23Sm100TmaWarpSpecializedILi4ELi2ELi64ELb0ELb0EEEJSH_NS5_IJNSR_ISE_SB_EENSR_INSA_ILi64EEESB_EEEEEaSI_aSI_NS1B_6fusion15FusionCallbacksIS1F_NS1K_17LinearCombinationIaiaiLNS_15FloatRoundStyleE2EEESH_S1J_JEEENS4_5SM1004TMEM4LOAD26SM100_TMEM_LOAD_32dp32b64xESY_NSZ_INS10_ILi2ELi4ELi3EEES13_NSR_INS5_IJS14_S1H_EEENS5_IJS1H_SB_EEEEEEENS4_39AutoVectorizingCopyWithAssumedAlignmentILi128EEENS4_14SM90_TMA_STOREES1Y_S20_S20_EEEvvEEEEvNT_6ParamsE)
        /*0044*/ 	.word	0x00000000
.L_30:


//--------------------- .nv.compat                --------------------------
	.section	.nv.compat,"",@"SHT_CUDA_COMPAT_INFO"
	.align	4
        /*0000*/ 	.byte	0x02, 0x09, 0x01, 0x00, 0x02, 0x02, 0x03, 0x00, 0x02, 0x05, 0x06, 0x00, 0x03, 0x07, 0x01, 0x01
        /*0010*/ 	.byte	0x02, 0x03, 0x01, 0x00, 0x02, 0x06, 0x01, 0x00, 0x04, 0x0b, 0x08, 0x00, 0x01, 0x00, 0x00, 0x00
        /*0020*/ 	.byte	0x00, 0x00, 0x00, 0x00


//--------------------- .nv.info._ZN7cutlass13device_kernelINS_4gemm6kernel13GemmUniversalIN4cute5tupleIJiiiiEEENS1_10collective13CollectiveMmaINS1_35MainloopSm100TmaUmmaWarpSpecializedILi14ELi2ELi2ENS5_IJNS4_1CILi1EEESB_SB_EEEEENS5_IJNSA_ILi128EEENSA_ILi256EEENSA_ILi32EEEEEEaNS5_IJlSB_lEEEaSI_NS4_8TiledMMAINS4_8MMA_AtomIJNS4_15SM100_MMA_S8_SSIaaiLi128ELi256ELNS4_4UMMA5MajorE0ELSN_0ELNSM_8SaturateE0EEEEEENS4_6LayoutISC_NS5_IJNSA_ILi0EEESS_SS_EEEEENS5_IJNS4_10UnderscoreESV_SV_EEEEENS4_13SM90_TMA_LOADENS4_14ComposedLayoutINS4_7SwizzleILi1ELi4ELi3EEENS4_18smem_ptr_flag_bitsILi8EEENSR_INS5_IJNSA_ILi8EEESG_EEENS5_IJSG_SB_EEEEEEEvNS4_8identityESY_S18_vS19_EENS_8epilogue10collective18CollectiveEpilogueINS1B_23Sm100TmaWarpSpecializedILi4ELi2ELi64ELb0ELb0EEEJSH_NS5_IJNSR_ISE_SB_EENSR_INSA_ILi64EEESB_EEEEEaSI_aSI_NS1B_6fusion15FusionCallbacksIS1F_NS1K_17LinearCombinationIaiaiLNS_15FloatRoundStyleE2EEESH_S1J_JEEENS4_5SM1004TMEM4LOAD26SM100_TMEM_LOAD_32dp32b64xESY_NSZ_INS10_ILi2ELi4ELi3EEES13_NSR_INS5_IJS14_S1H_EEENS5_IJS1H_SB_EEEEEEENS4_39AutoVectorizingCopyWithAssumedAlignmentILi128EEENS4_14SM90_TMA_STOREES1Y_S20_S20_EEEvvEEEEvNT_6ParamsE --------------------------
	.section	.nv.info._ZN7cutlass13device_kernelINS_4gemm6kernel13GemmUniversalIN4cute5tupleIJiiiiEEENS1_10collective13CollectiveMmaINS1_35MainloopSm100TmaUmmaWarpSpecializedILi14ELi2ELi2ENS5_IJNS4_1CILi1EEESB_SB_EEEEENS5_IJNSA_ILi128EEENSA_ILi256EEENSA_ILi32EEEEEEaNS5_IJlSB_lEEEaSI_NS4_8TiledMMAINS4_8MMA_AtomIJNS4_15SM100_MMA_S8_SSIaaiLi128ELi256ELNS4_4UMMA5MajorE0ELSN_0ELNSM_8SaturateE0EEEEEENS4_6LayoutISC_NS5_IJNSA_ILi0EEESS_SS_EEEEENS5_IJNS4_10UnderscoreESV_SV_EEEEENS4_13SM90_TMA_LOADENS4_14ComposedLayoutINS4_7SwizzleILi1ELi4ELi3EEENS4_18smem_ptr_flag_bitsILi8EEENSR_INS5_IJNSA_ILi8EEESG_EEENS5_IJSG_SB_EEEEEEEvNS4_8identityESY_S18_vS19_EENS_8epilogue10collective18CollectiveEpilogueINS1B_23Sm100TmaWarpSpecializedILi4ELi2ELi64ELb0ELb0EEEJSH_NS5_IJNSR_ISE_SB_EENSR_INSA_ILi64EEESB_EEEEEaSI_aSI_NS1B_6fusion15FusionCallbacksIS1F_NS1K_17LinearCombinationIaiaiLNS_15FloatRoundStyleE2EEESH_S1J_JEEENS4_5SM1004TMEM4LOAD26SM100_TMEM_LOAD_32dp32b64xESY_NSZ_INS10_ILi2ELi4ELi3EEES13_NSR_INS5_IJS14_S1H_EEENS5_IJS1H_SB_EEEEEEENS4_39AutoVectorizingCopyWithAssumedAlignmentILi128EEENS4_14SM90_TMA_STOREES1Y_S20_S20_EEEvvEEEEvNT_6ParamsE,"",@"SHT_CUDA_INFO"
	.sectionflags	@""
	.align	4


	//----- nvinfo : EIATTR_CUDA_API_VERSION
	.align		4
        /*0000*/ 	.byte	0x04, 0x37
        /*0002*/ 	.short	(.L_32 - .L_31)
.L_31:
        /*0004*/ 	.word	0x00000082


	//----- nvinfo : EIATTR_KPARAM_INFO
	.align		4
.L_32:
        /*0008*/ 	.byte	0x04, 0x17
        /*000a*/ 	.short	(.L_34 - .L_33)
.L_33:
        /*000c*/ 	.word	0x00000000
        /*0010*/ 	.short	0x0000
        /*0012*/ 	.short	0x0000
        /*0014*/ 	.byte	0x00, 0xf0, 0x01, 0x20


	//----- nvinfo : EIATTR_AT_ENTRY_FRAGMENTS
	.align		4
.L_34:
        /*0018*/ 	.byte	0x04, 0x4f
        /*001a*/ 	.short	(.L_36 - .L_35)


	//   ....[0]....
.L_35:
        /*001c*/ 	.word	0x00000006


	//----- nvinfo : EIATTR_RESERVED_SMEM_USED
	.align		4
.L_36:
        /*0020*/ 	.byte	0x01, 0x41
	.zero		2


	//----- nvinfo : EIATTR_SPARSE_MMA_MASK
	.align		4
        /*0024*/ 	.byte	0x03, 0x50
        /*0026*/ 	.short	0x0000


	//----- nvinfo : EIATTR_TCGEN05_1CTA_USED
	.align		4
        /*0028*/ 	.byte	0x01, 0x51
	.zero		2


	//----- nvinfo : EIATTR_MAXREG_COUNT
	.align		4
        /*002c*/ 	.byte	0x03, 0x1b
        /*002e*/ 	.short	0x00ff


	//----- nvinfo : EIATTR_NUM_BARRIERS
	.align		4
        /*0030*/ 	.byte	0x02, 0x4c
        /*0032*/ 	.byte	0x07
	.zero		1


	//----- nvinfo : EIATTR_EXTERNS
	.align		4
        /*0034*/ 	.byte	0x04, 0x0f
        /*0036*/ 	.short	(.L_38 - .L_37)


	//   ....[0]....
	.align		4
.L_37:
        /*0038*/ 	.word	index@(__assertfail)


	//----- nvinfo : EIATTR_MERCURY_ISA_VERSION
	.align		4
.L_38:
        /*003c*/ 	.byte	0x03, 0x5f
        /*003e*/ 	.short	0x0101


	//----- nvinfo : EIATTR_INT_WARP_WIDE_INSTR_OFFSETS
	.align		4
        /*0040*/ 	.byte	0x04, 0x31
        /*0042*/ 	.short	(.L_40 - .L_39)


	//   ....[0]....
.L_39:
        /*0044*/ 	.word	0x00001f20


	//   ....[1]....
        /*0048*/ 	.word	0x00003ca0


	//   ....[2]....
        /*004c*/ 	.word	0x00003cc0


	//   ....[3]....
        /*0050*/ 	.word	0x00003cf0


	//   ....[4]....
        /*0054*/ 	.word	0x00004630


	//   ....[5]....
        /*0058*/ 	.word	0x000046a0


	//   ....[6]....
        /*005c*/ 	.word	0x00004780


	//   ....[7]....
        /*0060*/ 	.word	0x00004800


	//   ....[8]....
        /*0064*/ 	.word	0x00004910


	//   ....[9]....
        /*0068*/ 	.word	0x000049a0


	//   ....[10]....
        /*006c*/ 	.word	0x00004b80


	//   ....[11]....
        /*0070*/ 	.word	0x00004ce0


	//----- nvinfo : EIATTR_COOP_GROUP_MASK_REGIDS
	.align		4
.L_40:
        /*0074*/ 	.byte	0x04, 0x29
        /*0076*/ 	.short	(.L_42 - .L_41)


	//   ....[0]....
.L_41:
        /*0078*/ 	.word	0xffffffff


	//   ....[1]....
        /*007c*/ 	.word	0xffffffff


	//   ....[2]....
        /*0080*/ 	.word	0xffffffff


	//   ....[3]....
        /*0084*/ 	.word	0xffffffff


	//   ....[4]....
        /*0088*/ 	.word	0xffffffff


	//   ....[5]....
        /*008c*/ 	.word	0xffffffff


	//   ....[6]....
        /*0090*/ 	.word	0xffffffff


	//   ....[7]....
        /*0094*/ 	.word	0xffffffff


	//   ....[8]....
        /*0098*/ 	.word	0xffffffff


	//   ....[9]....
        /*009c*/ 	.word	0xffffffff


	//   ....[10]....
        /*00a0*/ 	.word	0xffffffff


	//   ....[11]....
        /*00a4*/ 	.word	0xffffffff


	//   ....[12]....
        /*00a8*/ 	.word	0xffffffff


	//----- nvinfo : EIATTR_COOP_GROUP_INSTR_OFFSETS
	.align		4
.L_42:
        /*00ac*/ 	.byte	0x04, 0x28
        /*00ae*/ 	.short	(.L_44 - .L_43)


	//   ....[0]....
.L_43:
        /*00b0*/ 	.word	0x00000090


	//   ....[1]....
        /*00b4*/ 	.word	0x000004d0


	//   ....[2]....
        /*00b8*/ 	.word	0x000007b0


	//   ....[3]....
        /*00bc*/ 	.word	0x00000950


	//   ....[4]....
        /*00c0*/ 	.word	0x00000a50


	//   ....[5]....
        /*00c4*/ 	.word	0x00000bc0


	//   ....[6]....
        /*00c8*/ 	.word	0x00000d20


	//   ....[7]....
        /*00cc*/ 	.word	0x00001e00


	//   ....[8]....
        /*00d0*/ 	.word	0x00003180


	//   ....[9]....
        /*00d4*/ 	.word	0x00003390


	//   ....[10]....
        /*00d8*/ 	.word	0x000033c0


	//   ....[11]....
        /*00dc*/ 	.word	0x00003b80


	//   ....[12]....
        /*00e0*/ 	.word	0x00003db0


	//----- nvinfo : EIATTR_VRC_CTA_INIT_COUNT
	.align		4
.L_44:
        /*00e4*/ 	.byte	0x02, 0x4a
        /*00e6*/ 	.byte	0x80
	.zero		1


	//----- nvinfo : EIATTR_SYSCALL_OFFSETS
	.align		4
        /*00e8*/ 	.byte	0x04, 0x46
        /*00ea*/ 	.short	(.L_46 - .L_45)


	//   ....[0]....
.L_45:
        /*00ec*/ 	.word	0x00005760


	//   ....[1]....
        /*00f0*/ 	.word	0x000058a0


	//   ....[2]....
        /*00f4*/ 	.word	0x00006100


	//   ....[3]....
        /*00f8*/ 	.word	0x00007700


	//   ....[4]....
        /*00fc*/ 	.word	0x00008ca0


	//   ....[5]....
        /*0100*/ 	.word	0x0000a270


	//----- nvinfo : EIATTR_MBARRIER_INSTR_OFFSETS
	.align		4
.L_46:
        /*0104*/ 	.byte	0x04, 0x39
        /*0106*/ 	.short	(.L_48 - .L_47)


	//   ....[0]....
.L_47:
        /*0108*/ 	.word	0x000005d0
        /*010c*/ 	.word	0x000000ff
        /*0110*/ 	.word	0x00000000
        /*0114*/ 	.short	0x0100
        /*0116*/ 	.byte	0x05
	.zero		1


	//   ....[1]....
        /*0118*/ 	.word	0x000005e0
        /*011c*/ 	.word	0x000000ff
        /*0120*/ 	.word	0x00000070
        /*0124*/ 	.short	0x0100
        /*0126*/ 	.byte	0x05
	.zero		1


	//   ....[2]....
        /*0128*/ 	.word	0x000005f0
        /*012c*/ 	.word	0x000000ff
        /*0130*/ 	.word	0x00000008
        /*0134*/ 	.short	0x0100
        /*0136*/ 	.byte	0x05
	.zero		1


	//   ....[3]....
        /*0138*/ 	.word	0x00000600
        /*013c*/ 	.word	0x000000ff
        /*0140*/ 	.word	0x00000078
        /*0144*/ 	.short	0x0100
        /*0146*/ 	.byte	0x05
	.zero		1


	//   ....[4]....
        /*0148*/ 	.word	0x00000610
        /*014c*/ 	.word	0x000000ff
        /*0150*/ 	.word	0x00000010
        /*0154*/ 	.short	0x0100
        /*0156*/ 	.byte	0x05
	.zero		1


	//   ....[5]....
        /*0158*/ 	.word	0x00000620
        /*015c*/ 	.word	0x000000ff
        /*0160*/ 	.word	0x00000080
        /*0164*/ 	.short	0x0100
        /*0166*/ 	.byte	0x05
	.zero		1


	//   ....[6]....
        /*0168*/ 	.word	0x00000630
        /*016c*/ 	.word	0x000000ff
        /*0170*/ 	.word	0x00000018
        /*0174*/ 	.short	0x0100
        /*0176*/ 	.byte	0x05
	.zero		1


	//   ....[7]....
        /*0178*/ 	.word	0x00000640
        /*017c*/ 	.word	0x000000ff
        /*0180*/ 	.word	0x00000088
        /*0184*/ 	.short	0x0100
        /*0186*/ 	.byte	0x05
	.zero		1


	//   ....[8]....
        /*0188*/ 	.word	0x00000650
        /*018c*/ 	.word	0x000000ff
        /*0190*/ 	.word	0x00000020
        /*0194*/ 	.short	0x0100
        /*0196*/ 	.byte	0x05
	.zero		1


	//   ....[9]....
        /*0198*/ 	.word	0x00000660
        /*019c*/ 	.word	0x000000ff
        /*01a0*/ 	.word	0x00000090
        /*01a4*/ 	.short	0x0100
        /*01a6*/ 	.byte	0x05
	.zero		1


	//   ....[10]....
        /*01a8*/ 	.word	0x00000670
        /*01ac*/ 	.word	0x000000ff
        /*01b0*/ 	.word	0x00000028
        /*01b4*/ 	.short	0x0100
        /*01b6*/ 	.byte	0x05
	.zero		1


	//   ....[11]....
        /*01b8*/ 	.word	0x00000680
        /*01bc*/ 	.word	0x000000ff
        /*01c0*/ 	.word	0x00000098
        /*01c4*/ 	.short	0x0100
        /*01c6*/ 	.byte	0x05
	.zero		1


	//   ....[12]....
        /*01c8*/ 	.word	0x00000690
        /*01cc*/ 	.word	0x000000ff
        /*01d0*/ 	.word	0x00000030
        /*01d4*/ 	.short	0x0100
        /*01d6*/ 	.byte	0x05
	.zero		1


	//   ....[13]....
        /*01d8*/ 	.word	0x000006a0
        /*01dc*/ 	.word	0x000000ff
        /*01e0*/ 	.word	0x000000a0
        /*01e4*/ 	.short	0x0100
        /*01e6*/ 	.byte	0x05
	.zero		1


	//   ....[14]....
        /*01e8*/ 	.word	0x000006b0
        /*01ec*/ 	.word	0x000000ff
        /*01f0*/ 	.word	0x00000038
        /*01f4*/ 	.short	0x0100
        /*01f6*/ 	.byte	0x05
	.zero		1


	//   ....[15]....
        /*01f8*/ 	.word	0x000006c0
        /*01fc*/ 	.word	0x000000ff
        /*0200*/ 	.word	0x000000a8
        /*0204*/ 	.short	0x0100
        /*0206*/ 	.byte	0x05
	.zero		1


	//   ....[16]....
        /*0208*/ 	.word	0x000006d0
        /*020c*/ 	.word	0x000000ff
        /*0210*/ 	.word	0x00000040
        /*0214*/ 	.short	0x0100
        /*0216*/ 	.byte	0x05
	.zero		1


	//   ....[17]....
        /*0218*/ 	.word	0x000006e0
        /*021c*/ 	.word	0x000000ff
        /*0220*/ 	.word	0x000000b0
        /*0224*/ 	.short	0x0100
        /*0226*/ 	.byte	0x05
	.zero		1


	//   ....[18]....
        /*0228*/ 	.word	0x000006f0
        /*022c*/ 	.word	0x000000ff
        /*0230*/ 	.word	0x00000048
        /*0234*/ 	.short	0x0100
        /*0236*/ 	.byte	0x05
	.zero		1


	//   ....[19]....
        /*0238*/ 	.word	0x00000700
        /*023c*/ 	.word	0x000000ff
        /*0240*/ 	.word	0x000000b8
        /*0244*/ 	.short	0x0100
        /*0246*/ 	.byte	0x05
	.zero		1


	//   ....[20]....
        /*0248*/ 	.word	0x00000710
        /*024c*/ 	.word	0x000000ff
        /*0250*/ 	.word	0x00000050
        /*0254*/ 	.short	0x0100
        /*0256*/ 	.byte	0x05
	.zero		1


	//   ....[21]....
        /*0258*/ 	.word	0x00000720
        /*025c*/ 	.word	0x000000ff
        /*0260*/ 	.word	0x000000c0
        /*0264*/ 	.short	0x0100
        /*0266*/ 	.byte	0x05
	.zero		1


	//   ....[22]....
        /*0268*/ 	.word	0x00000730
        /*026c*/ 	.word	0x000000ff
        /*0270*/ 	.word	0x00000058
        /*0274*/ 	.short	0x0100
        /*0276*/ 	.byte	0x05
	.zero		1


	//   ....[23]....
        /*0278*/ 	.word	0x00000740
        /*027c*/ 	.word	0x000000ff
        /*0280*/ 	.word	0x000000c8
        /*0284*/ 	.short	0x0100
        /*0286*/ 	.byte	0x05
	.zero		1


	//   ....[24]....
        /*0288*/ 	.word	0x00000750
        /*028c*/ 	.word	0x000000ff
        /*0290*/ 	.word	0x00000060
        /*0294*/ 	.short	0x0100
        /*0296*/ 	.byte	0x05
	.zero		1


	//   ....[25]....
        /*0298*/ 	.word	0x00000760
        /*029c*/ 	.word	0x000000ff
        /*02a0*/ 	.word	0x000000d0
        /*02a4*/ 	.short	0x0100
        /*02a6*/ 	.byte	0x05
	.zero		1


	//   ....[26]....
        /*02a8*/ 	.word	0x00000770
        /*02ac*/ 	.word	0x000000ff
        /*02b0*/ 	.word	0x00000068
        /*02b4*/ 	.short	0x0100
        /*02b6*/ 	.byte	0x05
	.zero		1


	//   ....[27]....
        /*02b8*/ 	.word	0x00000780
        /*02bc*/ 	.word	0x000000ff
        /*02c0*/ 	.word	0x000000d8
        /*02c4*/ 	.short	0x0100
        /*02c6*/ 	.byte	0x05
	.zero		1


	//   ....[28]....
        /*02c8*/ 	.word	0x000008c0
        /*02cc*/ 	.word	0x000000ff
        /*02d0*/ 	.word	0x000000e0
        /*02d4*/ 	.short	0x0100
        /*02d6*/ 	.byte	0x07
	.zero		1


	//   ....[29]....
        /*02d8*/ 	.word	0x000008d0
        /*02dc*/ 	.word	0x000000ff
        /*02e0*/ 	.word	0x00000100
        /*02e4*/ 	.short	0x0100
        /*02e6*/ 	.byte	0x07
	.zero		1


	//   ....[30]....
        /*02e8*/ 	.word	0x000008e0
        /*02ec*/ 	.word	0x000000ff
        /*02f0*/ 	.word	0x000000e8
        /*02f4*/ 	.short	0x0100
        /*02f6*/ 	.byte	0x07
	.zero		1


	//   ....[31]....
        /*02f8*/ 	.word	0x000008f0
        /*02fc*/ 	.word	0x000000ff
        /*0300*/ 	.word	0x00000108
        /*0304*/ 	.short	0x0100
        /*0306*/ 	.byte	0x07
	.zero		1


	//   ....[32]....
        /*0308*/ 	.word	0x00000900
        /*030c*/ 	.word	0x000000ff
        /*0310*/ 	.word	0x000000f0
        /*0314*/ 	.short	0x0100
        /*0316*/ 	.byte	0x07
	.zero		1


	//   ....[33]....
        /*0318*/ 	.word	0x00000910
        /*031c*/ 	.word	0x000000ff
        /*0320*/ 	.word	0x00000110
        /*0324*/ 	.short	0x0100
        /*0326*/ 	.byte	0x07
	.zero		1


	//   ....[34]....
        /*0328*/ 	.word	0x00000920
        /*032c*/ 	.word	0x000000ff
        /*0330*/ 	.word	0x000000f8
        /*0334*/ 	.short	0x0100
        /*0336*/ 	.byte	0x07
	.zero		1


	//   ....[35]....
        /*0338*/ 	.word	0x00000930
        /*033c*/ 	.word	0x000000ff
        /*0340*/ 	.word	0x00000118
        /*0344*/ 	.short	0x0100
        /*0346*/ 	.byte	0x07
	.zero		1


	//   ....[36]....
        /*0348*/ 	.word	0x00000a20
        /*034c*/ 	.word	0x000000ff
        /*0350*/ 	.word	0x00000120
        /*0354*/ 	.short	0x0100
        /*0356*/ 	.byte	0x05
	.zero		1


	//   ....[37]....
        /*0358*/ 	.word	0x00000a30
        /*035c*/ 	.word	0x000000ff
        /*0360*/ 	.word	0x00000128
        /*0364*/ 	.short	0x0100
        /*0366*/ 	.byte	0x05
	.zero		1


	//   ....[38]....
        /*0368*/ 	.word	0x00000b70
        /*036c*/ 	.word	0x000000ff
        /*0370*/ 	.word	0x00000130
        /*0374*/ 	.short	0x0100
        /*0376*/ 	.byte	0x05
	.zero		1


	//   ....[39]....
        /*0378*/ 	.word	0x00000b80
        /*037c*/ 	.word	0x000000ff
        /*0380*/ 	.word	0x00000140
        /*0384*/ 	.short	0x0100
        /*0386*/ 	.byte	0x05
	.zero		1


	//   ....[40]....
        /*0388*/ 	.word	0x00000b90
        /*038c*/ 	.word	0x000000ff
        /*0390*/ 	.word	0x00000138
        /*0394*/ 	.short	0x0100
        /*0396*/ 	.byte	0x05
	.zero		1


	//   ....[41]....
        /*0398*/ 	.word	0x00000ba0
        /*039c*/ 	.word	0x000000ff
        /*03a0*/ 	.word	0x00000148
        /*03a4*/ 	.short	0x0100
        /*03a6*/ 	.byte	0x05
	.zero		1


	//   ....[42]....
        /*03a8*/ 	.word	0x00000cd0
        /*03ac*/ 	.word	0x000000ff
        /*03b0*/ 	.word	0x00000150
        /*03b4*/ 	.short	0x0100
        /*03b6*/ 	.byte	0x07
	.zero		1


	//   ....[43]....
        /*03b8*/ 	.word	0x00000ce0
        /*03bc*/ 	.word	0x000000ff
        /*03c0*/ 	.word	0x00000160
        /*03c4*/ 	.short	0x0100
        /*03c6*/ 	.byte	0x07
	.zero		1


	//   ....[44]....
        /*03c8*/ 	.word	0x00000cf0
        /*03cc*/ 	.word	0x000000ff
        /*03d0*/ 	.word	0x00000158
        /*03d4*/ 	.short	0x0100
        /*03d6*/ 	.byte	0x07
	.zero		1


	//   ....[45]....
        /*03d8*/ 	.word	0x00000d00
        /*03dc*/ 	.word	0x000000ff
        /*03e0*/ 	.word	0x00000168
        /*03e4*/ 	.short	0x0100
        /*03e6*/ 	.byte	0x07
	.zero		1


	//   ....[46]....
        /*03e8*/ 	.word	0x00000df0
        /*03ec*/ 	.word	0x000000ff
        /*03f0*/ 	.word	0x00000170
        /*03f4*/ 	.short	0x0100
        /*03f6*/ 	.byte	0x05
	.zero		1


	//   ....[47]....
        /*03f8*/ 	.word	0x00000e00
        /*03fc*/ 	.word	0x000000ff
        /*0400*/ 	.word	0x00000180
        /*0404*/ 	.short	0x0100
        /*0406*/ 	.byte	0x05
	.zero		1


	//   ....[48]....
        /*0408*/ 	.word	0x00000e10
        /*040c*/ 	.word	0x000000ff
        /*0410*/ 	.word	0x00000178
        /*0414*/ 	.short	0x0100
        /*0416*/ 	.byte	0x05
	.zero		1


	//   ....[49]....
        /*0418*/ 	.word	0x00000e20
        /*041c*/ 	.word	0x000000ff
        /*0420*/ 	.word	0x00000188
        /*0424*/ 	.short	0x0100
        /*0426*/ 	.byte	0x05
	.zero		1


	//   ....[50]....
        /*0428*/ 	.word	0x00001700
        /*042c*/ 	.word	0x00000003
        /*0430*/ 	.word	0x00000180
        /*0434*/ 	.short	0x010a
        /*0436*/ 	.byte	0xff
	.zero		1


	//   ....[51]....
        /*0438*/ 	.word	0x00001730
        /*043c*/ 	.word	0x00000003
        /*0440*/ 	.word	0x00000170
        /*0444*/ 	.short	0x0101
        /*0446*/ 	.byte	0xff
	.zero		1


	//   ....[52]....
        /*0448*/ 	.word	0x00001800
        /*044c*/ 	.word	0x000000ff
        /*0450*/ 	.word	0x00000070
        /*0454*/ 	.short	0x010a
        /*0456*/ 	.byte	0x08
	.zero		1


	//   ....[53]....
        /*0458*/ 	.word	0x000018a0
        /*045c*/ 	.word	0x000000ff
        /*0460*/ 	.word	0x00000070
        /*0464*/ 	.short	0x010a
        /*0466*/ 	.byte	0x21
	.zero		1


	//   ....[54]....
        /*0468*/ 	.word	0x000019f0
        /*046c*/ 	.word	0x000000ff
        /*0470*/ 	.word	0x00000070
        /*0474*/ 	.short	0x010a
        /*0476*/ 	.byte	0x08
	.zero		1


	//   ....[55]....
        /*0478*/ 	.word	0x00001b00
        /*047c*/ 	.word	0x000000ff
        /*0480*/ 	.word	0x00000128
        /*0484*/ 	.short	0x0101
        /*0486*/ 	.byte	0x04
	.zero		1


	//   ....[56]....
        /*0488*/ 	.word	0x00001b20
        /*048c*/ 	.word	0x000000ff
        /*0490*/ 	.word	0x00000070
        /*0494*/ 	.short	0x010a
        /*0496*/ 	.byte	0x08
	.zero		1


	//   ....[57]....
        /*0498*/ 	.word	0x00001ba0
        /*049c*/ 	.word	0x000000ff
        /*04a0*/ 	.word	0x00000070
        /*04a4*/ 	.short	0x010a
        /*04a6*/ 	.byte	0x11
	.zero		1


	//   ....[58]....
        /*04a8*/ 	.word	0x00001cf0
        /*04ac*/ 	.word	0x000000ff
        /*04b0*/ 	.word	0x00000070
        /*04b4*/ 	.short	0x010a
        /*04b6*/ 	.byte	0x08
	.zero		1


	//   ....[59]....
        /*04b8*/ 	.word	0x00001e30
        /*04bc*/ 	.word	0x00000002
        /*04c0*/ 	.word	0x00000130
        /*04c4*/ 	.short	0x010a
        /*04c6*/ 	.byte	0xff
	.zero		1


	//   ....[60]....
        /*04c8*/ 	.word	0x00001ef0
        /*04cc*/ 	.word	0x00000002
        /*04d0*/ 	.word	0x00000000
        /*04d4*/ 	.short	0x0101
        /*04d6*/ 	.byte	0xff
	.zero		1


	//   ....[61]....
        /*04d8*/ 	.word	0x00002450
        /*04dc*/ 	.word	0x000000ff
        /*04e0*/ 	.word	0x00000000
        /*04e4*/ 	.short	0x010a
        /*04e6*/ 	.byte	0x05
	.zero		1


	//   ....[62]....
        /*04e8*/ 	.word	0x000024e0
        /*04ec*/ 	.word	0x000000ff
        /*04f0*/ 	.word	0x00000000
        /*04f4*/ 	.short	0x010a
        /*04f6*/ 	.byte	0x05
	.zero		1


	//   ....[63]....
        /*04f8*/ 	.word	0x00002570
        /*04fc*/ 	.word	0x000000ff
        /*0500*/ 	.word	0x00000000
        /*0504*/ 	.short	0x010a
        /*0506*/ 	.byte	0x05
	.zero		1


	//   ....[64]....
        /*0508*/ 	.word	0x00002600
        /*050c*/ 	.word	0x000000ff
        /*0510*/ 	.word	0x00000000
        /*0514*/ 	.short	0x010a
        /*0516*/ 	.byte	0x05
	.zero		1


	//   ....[65]....
        /*0518*/ 	.word	0x00002690
        /*051c*/ 	.word	0x000000ff
        /*0520*/ 	.word	0x00000000
        /*0524*/ 	.short	0x010a
        /*0526*/ 	.byte	0x05
	.zero		1


	//   ....[66]....
        /*0528*/ 	.word	0x00002720
        /*052c*/ 	.word	0x000000ff
        /*0530*/ 	.word	0x00000000
        /*0534*/ 	.short	0x010a
        /*0536*/ 	.byte	0x05
	.zero		1


	//   ....[67]....
        /*0538*/ 	.word	0x000027b0
        /*053c*/ 	.word	0x000000ff
        /*0540*/ 	.word	0x00000000
        /*0544*/ 	.short	0x010a
        /*0546*/ 	.byte	0x05
	.zero		1


	//   ....[68]....
        /*0548*/ 	.word	0x00002840
        /*054c*/ 	.word	0x000000ff
        /*0550*/ 	.word	0x00000000
        /*0554*/ 	.short	0x010a
        /*0556*/ 	.byte	0x05
	.zero		1


	//   ....[69]....
        /*0558*/ 	.word	0x000028d0
        /*055c*/ 	.word	0x000000ff
        /*0560*/ 	.word	0x00000000
        /*0564*/ 	.short	0x010a
        /*0566*/ 	.byte	0x05
	.zero		1


	//   ....[70]....
        /*0568*/ 	.word	0x00002960
        /*056c*/ 	.word	0x000000ff
        /*0570*/ 	.word	0x00000000
        /*0574*/ 	.short	0x010a
        /*0576*/ 	.byte	0x05
	.zero		1


	//   ....[71]....
        /*0578*/ 	.word	0x000029f0
        /*057c*/ 	.word	0x000000ff
        /*0580*/ 	.word	0x00000000
        /*0584*/ 	.short	0x010a
        /*0586*/ 	.byte	0x05
	.zero		1


	//   ....[72]....
        /*0588*/ 	.word	0x00002a80
        /*058c*/ 	.word	0x000000ff
        /*0590*/ 	.word	0x00000000
        /*0594*/ 	.short	0x010a
        /*0596*/ 	.byte	0x05
	.zero		1


	//   ....[73]....
        /*0598*/ 	.word	0x00002b10
        /*059c*/ 	.word	0x000000ff
        /*05a0*/ 	.word	0x00000000
        /*05a4*/ 	.short	0x010a
        /*05a6*/ 	.byte	0x05
	.zero		1


	//   ....[74]....
        /*05a8*/ 	.word	0x00002bb0
        /*05ac*/ 	.word	0x00000000
        /*05b0*/ 	.word	0x00000000
        /*05b4*/ 	.short	0x010a
        /*05b6*/ 	.byte	0xff
	.zero		1


	//   ....[75]....
        /*05b8*/ 	.word	0x00002cd0
        /*05bc*/ 	.word	0x00000000
        /*05c0*/ 	.word	0x00000170
        /*05c4*/ 	.short	0x010a
        /*05c6*/ 	.byte	0xff
	.zero		1


	//   ....[76]....
        /*05c8*/ 	.word	0x00002d30
        /*05cc*/ 	.word	0x00000004
        /*05d0*/ 	.word	0x00000000
        /*05d4*/ 	.short	0x0101
        /*05d6*/ 	.byte	0xff
	.zero		1


	//   ....[77]....
        /*05d8*/ 	.word	0x00002d50
        /*05dc*/ 	.word	0x000000ff
        /*05e0*/ 	.word	0x00000140
        /*05e4*/ 	.short	0x010a
        /*05e6*/ 	.byte	0x05
	.zero		1


	//   ....[78]....
        /*05e8*/ 	.word	0x00002e70
        /*05ec*/ 	.word	0x00000000
        /*05f0*/ 	.word	0x00000130
        /*05f4*/ 	.short	0x010a
        /*05f6*/ 	.byte	0xff
	.zero		1


	//   ....[79]....
        /*05f8*/ 	.word	0x00002f80
        /*05fc*/ 	.word	0x00000000
        /*0600*/ 	.word	0x00000000
        /*0604*/ 	.short	0x0101
        /*0606*/ 	.byte	0xff
	.zero		1


	//   ....[80]....
        /*0608*/ 	.word	0x00003010
        /*060c*/ 	.word	0x000000ff
        /*0610*/ 	.word	0x00000140
        /*0614*/ 	.short	0x0106
        /*0616*/ 	.byte	0x05
	.zero		1


	//   ....[81]....
        /*0618*/ 	.word	0x00003030
        /*061c*/ 	.word	0x000000ff
        /*0620*/ 	.word	0x00000140
        /*0624*/ 	.short	0x010a
        /*0626*/ 	.byte	0x05
	.zero		1


	//   ....[82]....
        /*0628*/ 	.word	0x000030c0
        /*062c*/ 	.word	0x000000ff
        /*0630*/ 	.word	0x00000140
        /*0634*/ 	.short	0x0106
        /*0636*/ 	.byte	0x04
	.zero		1


	//   ....[83]....
        /*0638*/ 	.word	0x00003100
        /*063c*/ 	.word	0x00000000
        /*0640*/ 	.word	0x00000140
        /*0644*/ 	.short	0x010a
        /*0646*/ 	.byte	0xff
	.zero		1


	//   ....[84]....
        /*0648*/ 	.word	0x000035e0
        /*064c*/ 	.word	0x00000000
        /*0650*/ 	.word	0x00000130
        /*0654*/ 	.short	0x010a
        /*0656*/ 	.byte	0xff
	.zero		1


	//   ....[85]....
        /*0658*/ 	.word	0x000036e0
        /*065c*/ 	.word	0x00000003
        /*0660*/ 	.word	0x00000000
        /*0664*/ 	.short	0x0101
        /*0666*/ 	.byte	0xff
	.zero		1


	//   ....[86]....
        /*0668*/ 	.word	0x000036f0
        /*066c*/ 	.word	0x000000ff
        /*0670*/ 	.word	0x00000000
        /*0674*/ 	.short	0x010a
        /*0676*/ 	.byte	0x04
	.zero		1


	//   ....[87]....
        /*0678*/ 	.word	0x00003710
        /*067c*/ 	.word	0x000000ff
        /*0680*/ 	.word	0x00000160
        /*0684*/ 	.short	0x010a
        /*0686*/ 	.byte	0x09
	.zero		1


	//   ....[88]....
        /*0688*/ 	.word	0x000037f0
        /*068c*/ 	.word	0x000000ff
        /*0690*/ 	.word	0x00000000
        /*0694*/ 	.short	0x010a
        /*0696*/ 	.byte	0x07
	.zero		1


	//   ....[89]....
        /*0698*/ 	.word	0x00003920
        /*069c*/ 	.word	0x000000ff
        /*06a0*/ 	.word	0x00000000
        /*06a4*/ 	.short	0x010a
        /*06a6*/ 	.byte	0x04
	.zero		1


	//   ....[90]....
        /*06a8*/ 	.word	0x00003ad0
        /*06ac*/ 	.word	0x000000ff
        /*06b0*/ 	.word	0x00000000
        /*06b4*/ 	.short	0x010a
        /*06b6*/ 	.byte	0x05
	.zero		1


	//   ....[91]....
        /*06b8*/ 	.word	0x00003b60
        /*06bc*/ 	.word	0x000000ff
        /*06c0*/ 	.word	0x00000000
        /*06c4*/ 	.short	0x010a
        /*06c6*/ 	.byte	0x07
	.zero		1


	//   ....[92]....
        /*06c8*/ 	.word	0x00003fe0
        /*06cc*/ 	.word	0x00000000
        /*06d0*/ 	.word	0x00000130
        /*06d4*/ 	.short	0x010a
        /*06d6*/ 	.byte	0xff
	.zero		1


	//   ....[93]....
        /*06d8*/ 	.word	0x000040a0
        /*06dc*/ 	.word	0x00000000
        /*06e0*/ 	.word	0x00000000
        /*06e4*/ 	.short	0x0101
        /*06e6*/ 	.byte	0xff
	.zero		1


	//   ....[94]....
        /*06e8*/ 	.word	0x000043c0
        /*06ec*/ 	.word	0x000000ff
        /*06f0*/ 	.word	0x00000128
        /*06f4*/ 	.short	0x010a
        /*06f6*/ 	.byte	0x07
	.zero		1


	//   ....[95]....
        /*06f8*/ 	.word	0x000045b0
        /*06fc*/ 	.word	0x000000ff
        /*0700*/ 	.word	0x00000100
        /*0704*/ 	.short	0x010a
        /*0706*/ 	.byte	0x07
	.zero		1


	//   ....[96]....
        /*0708*/ 	.word	0x00004720
        /*070c*/ 	.word	0x000000ff
        /*0710*/ 	.word	0x000000e0
        /*0714*/ 	.short	0x010b
        /*0716*/ 	.byte	0x07
	.zero		1


	//   ....[97]....
        /*0718*/ 	.word	0x00004730
        /*071c*/ 	.word	0x000000ff
        /*0720*/ 	.word	0x00000000
        /*0724*/ 	.short	0x0101
        /*0726*/ 	.byte	0x08
	.zero		1


	//   ....[98]....
        /*0728*/ 	.word	0x00004750
        /*072c*/ 	.word	0x000000ff
        /*0730*/ 	.word	0x00000108
        /*0734*/ 	.short	0x010a
        /*0736*/ 	.byte	0x07
	.zero		1


	//   ....[99]....
        /*0738*/ 	.word	0x000048b0
        /*073c*/ 	.word	0x000000ff
        /*0740*/ 	.word	0x000000e8
        /*0744*/ 	.short	0x010b
        /*0746*/ 	.byte	0x07
	.zero		1


	//   ....[100]....
        /*0748*/ 	.word	0x000048c0
        /*074c*/ 	.word	0x000000ff
        /*0750*/ 	.word	0x00000000
        /*0754*/ 	.short	0x0101
        /*0756*/ 	.byte	0x08
	.zero		1


	//   ....[101]....
        /*0758*/ 	.word	0x000048d0
        /*075c*/ 	.word	0x000000ff
        /*0760*/ 	.word	0x00000110
        /*0764*/ 	.short	0x010a
        /*0766*/ 	.byte	0x07
	.zero		1


	//   ....[102]....
        /*0768*/ 	.word	0x00004a70
        /*076c*/ 	.word	0x000000ff
        /*0770*/ 	.word	0x000000f0
        /*0774*/ 	.short	0x010b
        /*0776*/ 	.byte	0x07
	.zero		1


	//   ....[103]....
        /*0778*/ 	.word	0x00004ae0
        /*077c*/ 	.word	0x000000ff
        /*0780*/ 	.word	0x00000000
        /*0784*/ 	.short	0x0101
        /*0786*/ 	.byte	0x08
	.zero		1


	//   ....[104]....
        /*0788*/ 	.word	0x00004b10
        /*078c*/ 	.word	0x000000ff
        /*0790*/ 	.word	0x00000118
        /*0794*/ 	.short	0x010a
        /*0796*/ 	.byte	0x07
	.zero		1


	//   ....[105]....
        /*0798*/ 	.word	0x00004d20
        /*079c*/ 	.word	0x000000ff
        /*07a0*/ 	.word	0x000000f8
        /*07a4*/ 	.short	0x010b
        /*07a6*/ 	.byte	0x07
	.zero		1


	//   ....[106]....
        /*07a8*/ 	.word	0x00004d40
        /*07ac*/ 	.word	0x000000ff
        /*07b0*/ 	.word	0x00000000
        /*07b4*/ 	.short	0x0101
        /*07b6*/ 	.byte	0x0d
	.zero		1


	//   ....[107]....
        /*07b8*/ 	.word	0x00004d70
        /*07bc*/ 	.word	0x000000ff
        /*07c0*/ 	.word	0x00000100
        /*07c4*/ 	.short	0x010a
        /*07c6*/ 	.byte	0x07
	.zero		1


	//   ....[108]....
        /*07c8*/ 	.word	0x00004d90
        /*07cc*/ 	.word	0x000000ff
        /*07d0*/ 	.word	0x00000108
        /*07d4*/ 	.short	0x010a
        /*07d6*/ 	.byte	0x07
	.zero		1


	//   ....[109]....
        /*07d8*/ 	.word	0x00004db0
        /*07dc*/ 	.word	0x000000ff
        /*07e0*/ 	.word	0x00000110
        /*07e4*/ 	.short	0x010a
        /*07e6*/ 	.byte	0x07
	.zero		1


	//   ....[110]....
        /*07e8*/ 	.word	0x00004df0
        /*07ec*/ 	.word	0x00000000
        /*07f0*/ 	.word	0x00000118
        /*07f4*/ 	.short	0x010a
        /*07f6*/ 	.byte	0xff
	.zero		1


	//   ....[111]....
        /*07f8*/ 	.word	0x00005130
        /*07fc*/ 	.word	0x00000000
        /*0800*/ 	.word	0x00000130
        /*0804*/ 	.short	0x010a
        /*0806*/ 	.byte	0xff
	.zero		1


	//   ....[112]....
        /*0808*/ 	.word	0x00005240
        /*080c*/ 	.word	0x00000000
        /*0810*/ 	.word	0x00000000
        /*0814*/ 	.short	0x0101
        /*0816*/ 	.byte	0xff
	.zero		1


	//   ....[113]....
        /*0818*/ 	.word	0x00005ca0
        /*081c*/ 	.word	0x00000003
        /*0820*/ 	.word	0x000000e0
        /*0824*/ 	.short	0x010a
        /*0826*/ 	.byte	0xff
	.zero		1


	//   ....[114]....
        /*0828*/ 	.word	0x00005ce0
        /*082c*/ 	.word	0x0000006c
        /*0830*/ 	.word	0x00000150
        /*0834*/ 	.short	0x010a
        /*0836*/ 	.byte	0xff
	.zero		1


	//   ....[115]....
        /*0838*/ 	.word	0x00005e20
        /*083c*/ 	.word	0x00000003
        /*0840*/ 	.word	0x000000e0
        /*0844*/ 	.short	0x010a
        /*0846*/ 	.byte	0xff
	.zero		1


	//   ....[116]....
        /*0848*/ 	.word	0x00005f60
        /*084c*/ 	.word	0x00000000
        /*0850*/ 	.word	0x00000000
        /*0854*/ 	.short	0x0101
        /*0856*/ 	.byte	0xff
	.zero		1


	//   ....[117]....
        /*0858*/ 	.word	0x00005fe0
        /*085c*/ 	.word	0x0000006c
        /*0860*/ 	.word	0x00000150
        /*0864*/ 	.short	0x010a
        /*0866*/ 	.byte	0xff
	.zero		1


	//   ....[118]....
        /*0868*/ 	.word	0x00007370
        /*086c*/ 	.word	0x00000076
        /*0870*/ 	.word	0x000000e0
        /*0874*/ 	.short	0x010a
        /*0876*/ 	.byte	0xff
	.zero		1


	//   ....[119]....
        /*0878*/ 	.word	0x00007440
        /*087c*/ 	.word	0x00000076
        /*0880*/ 	.word	0x000000e0
        /*0884*/ 	.short	0x010a
        /*0886*/ 	.byte	0xff
	.zero		1


	//   ....[120]....
        /*0888*/ 	.word	0x000075a0
        /*088c*/ 	.word	0x00000003
        /*0890*/ 	.word	0x00000000
        /*0894*/ 	.short	0x0101
        /*0896*/ 	.byte	0xff
	.zero		1


	//   ....[121]....
        /*0898*/ 	.word	0x00008910
        /*089c*/ 	.word	0x00000000
        /*08a0*/ 	.word	0x000000e0
        /*08a4*/ 	.short	0x010a
        /*08a6*/ 	.byte	0xff
	.zero		1


	//   ....[122]....
        /*08a8*/ 	.word	0x000089e0
        /*08ac*/ 	.word	0x00000000
        /*08b0*/ 	.word	0x000000e0
        /*08b4*/ 	.short	0x010a
        /*08b6*/ 	.byte	0xff
	.zero		1


	//   ....[123]....
        /*08b8*/ 	.word	0x00008b20
        /*08bc*/ 	.word	0x00000000
        /*08c0*/ 	.word	0x00000000
        /*08c4*/ 	.short	0x0101
        /*08c6*/ 	.byte	0xff
	.zero		1


	//   ....[124]....
        /*08c8*/ 	.word	0x00009ee0
        /*08cc*/ 	.word	0x00000000
        /*08d0*/ 	.word	0x000000e0
        /*08d4*/ 	.short	0x010a
        /*08d6*/ 	.byte	0xff
	.zero		1


	//   ....[125]....
        /*08d8*/ 	.word	0x00009fb0
        /*08dc*/ 	.word	0x00000000
        /*08e0*/ 	.word	0x000000e0
        /*08e4*/ 	.short	0x010a
        /*08e6*/ 	.byte	0xff
	.zero		1


	//   ....[126]....
        /*08e8*/ 	.word	0x0000a0f0
        /*08ec*/ 	.word	0x00000000
        /*08f0*/ 	.word	0x00000000
        /*08f4*/ 	.short	0x0101
        /*08f6*/ 	.byte	0xff
	.zero		1


	//   ....[127]....
        /*08f8*/ 	.word	0x0000a530
        /*08fc*/ 	.word	0x000000ff
        /*0900*/ 	.word	0x00000000
        /*0904*/ 	.short	0x0101
        /*0906*/ 	.byte	0x05
	.zero		1


	//   ....[128]....
        /*0908*/ 	.word	0x0000b670
        /*090c*/ 	.word	0x00000003
        /*0910*/ 	.word	0x00000180
        /*0914*/ 	.short	0x010a
        /*0916*/ 	.byte	0xff
	.zero		1


	//   ....[129]....
        /*0918*/ 	.word	0x0000b6d0
        /*091c*/ 	.word	0x00000002
        /*0920*/ 	.word	0x00000070
        /*0924*/ 	.short	0x010a
        /*0926*/ 	.byte	0xff
	.zero		1


	//   ....[130]....
        /*0928*/ 	.word	0x0000b730
        /*092c*/ 	.word	0x00000002
        /*0930*/ 	.word	0x00000070
        /*0934*/ 	.short	0x010a
        /*0936*/ 	.byte	0xff
	.zero		1


	//   ....[131]....
        /*0938*/ 	.word	0x0000b780
        /*093c*/ 	.word	0x00000002
        /*0940*/ 	.word	0x00000130
        /*0944*/ 	.short	0x010a
        /*0946*/ 	.byte	0xff
	.zero		1


	//   ....[132]....
        /*0948*/ 	.word	0x0000b7e0
        /*094c*/ 	.word	0x00000000
        /*0950*/ 	.word	0x00000000
        /*0954*/ 	.short	0x010a
        /*0956*/ 	.byte	0xff
	.zero		1


	//   ....[133]....
        /*0958*/ 	.word	0x0000b840
        /*095c*/ 	.word	0x00000000
        /*0960*/ 	.word	0x00000000
        /*0964*/ 	.short	0x010a
        /*0966*/ 	.byte	0xff
	.zero		1


	//   ....[134]....
        /*0968*/ 	.word	0x0000b8a0
        /*096c*/ 	.word	0x00000000
        /*0970*/ 	.word	0x00000000
        /*0974*/ 	.short	0x010a
        /*0976*/ 	.byte	0xff
	.zero		1


	//   ....[135]....
        /*0978*/ 	.word	0x0000b900
        /*097c*/ 	.word	0x00000000
        /*0980*/ 	.word	0x00000000
        /*0984*/ 	.short	0x010a
        /*0986*/ 	.byte	0xff
	.zero		1


	//   ....[136]....
        /*0988*/ 	.word	0x0000b960
        /*098c*/ 	.word	0x00000000
        /*0990*/ 	.word	0x00000000
        /*0994*/ 	.short	0x010a
        /*0996*/ 	.byte	0xff
	.zero		1


	//   ....[137]....
        /*0998*/ 	.word	0x0000b9c0
        /*099c*/ 	.word	0x00000000
        /*09a0*/ 	.word	0x00000000
        /*09a4*/ 	.short	0x010a
        /*09a6*/ 	.byte	0xff
	.zero		1


	//   ....[138]....
        /*09a8*/ 	.word	0x0000ba20
        /*09ac*/ 	.word	0x00000000
        /*09b0*/ 	.word	0x00000000
        /*09b4*/ 	.short	0x010a
        /*09b6*/ 	.byte	0xff
	.zero		1


	//   ....[139]....
        /*09b8*/ 	.word	0x0000ba80
        /*09bc*/ 	.word	0x00000000
        /*09c0*/ 	.word	0x00000000
        /*09c4*/ 	.short	0x010a
        /*09c6*/ 	.byte	0xff
	.zero		1


	//   ....[140]....
        /*09c8*/ 	.word	0x0000bae0
        /*09cc*/ 	.word	0x00000000
        /*09d0*/ 	.word	0x00000000
        /*09d4*/ 	.short	0x010a
        /*09d6*/ 	.byte	0xff
	.zero		1


	//   ....[141]....
        /*09d8*/ 	.word	0x0000bb40
        /*09dc*/ 	.word	0x00000000
        /*09e0*/ 	.word	0x00000000
        /*09e4*/ 	.short	0x010a
        /*09e6*/ 	.byte	0xff
	.zero		1


	//   ....[142]....
        /*09e8*/ 	.word	0x0000bba0
        /*09ec*/ 	.word	0x00000000
        /*09f0*/ 	.word	0x00000000
        /*09f4*/ 	.short	0x010a
        /*09f6*/ 	.byte	0xff
	.zero		1


	//   ....[143]....
        /*09f8*/ 	.word	0x0000bc00
        /*09fc*/ 	.word	0x00000000
        /*0a00*/ 	.word	0x00000000
        /*0a04*/ 	.short	0x010a
        /*0a06*/ 	.byte	0xff
	.zero		1


	//   ....[144]....
        /*0a08*/ 	.word	0x0000bc60
        /*0a0c*/ 	.word	0x00000000
        /*0a10*/ 	.word	0x00000000
        /*0a14*/ 	.short	0x010a
        /*0a16*/ 	.byte	0xff
	.zero		1


	//   ....[145]....
        /*0a18*/ 	.word	0x0000bcb0
        /*0a1c*/ 	.word	0x00000000
        /*0a20*/ 	.word	0x00000170
        /*0a24*/ 	.short	0x010a
        /*0a26*/ 	.byte	0xff
	.zero		1


	//   ....[146]....
        /*0a28*/ 	.word	0x0000bd10
        /*0a2c*/ 	.word	0x00000000
        /*0a30*/ 	.word	0x00000140
        /*0a34*/ 	.short	0x010a
        /*0a36*/ 	.byte	0xff
	.zero		1


	//   ....[147]....
        /*0a38*/ 	.word	0x0000bd60
        /*0a3c*/ 	.word	0x00000000
        /*0a40*/ 	.word	0x00000130
        /*0a44*/ 	.short	0x010a
        /*0a46*/ 	.byte	0xff
	.zero		1


	//   ....[148]....
        /*0a48*/ 	.word	0x0000bdc0
        /*0a4c*/ 	.word	0x00000000
        /*0a50*/ 	.word	0x00000140
        /*0a54*/ 	.short	0x010a
        /*0a56*/ 	.byte	0xff
	.zero		1


	//   ....[149]....
        /*0a58*/ 	.word	0x0000be10
        /*0a5c*/ 	.word	0x00000000
        /*0a60*/ 	.word	0x00000130
        /*0a64*/ 	.short	0x010a
        /*0a66*/ 	.byte	0xff
	.zero		1


	//   ....[150]....
        /*0a68*/ 	.word	0x0000be70
        /*0a6c*/ 	.word	0x00000003
        /*0a70*/ 	.word	0x00000160
        /*0a74*/ 	.short	0x010a
        /*0a76*/ 	.byte	0xff
	.zero		1


	//   ....[151]....
        /*0a78*/ 	.word	0x0000bed0
        /*0a7c*/ 	.word	0x00000000
        /*0a80*/ 	.word	0x00000000
        /*0a84*/ 	.short	0x010a
        /*0a86*/ 	.byte	0xff
	.zero		1


	//   ....[152]....
        /*0a88*/ 	.word	0x0000bf30
        /*0a8c*/ 	.word	0x00000000
        /*0a90*/ 	.word	0x00000000
        /*0a94*/ 	.short	0x010a
        /*0a96*/ 	.byte	0xff
	.zero		1


	//   ....[153]....
        /*0a98*/ 	.word	0x0000bf90
        /*0a9c*/ 	.word	0x00000000
        /*0aa0*/ 	.word	0x00000000
        /*0aa4*/ 	.short	0x010a
        /*0aa6*/ 	.byte	0xff
	.zero		1


	//   ....[154]....
        /*0aa8*/ 	.word	0x0000bfe0
        /*0aac*/ 	.word	0x00000000
        /*0ab0*/ 	.word	0x00000130
        /*0ab4*/ 	.short	0x010a
        /*0ab6*/ 	.byte	0xff
	.zero		1


	//   ....[155]....
        /*0ab8*/ 	.word	0x0000c040
        /*0abc*/ 	.word	0x00000000
        /*0ac0*/ 	.word	0x00000128
        /*0ac4*/ 	.short	0x010a
        /*0ac6*/ 	.byte	0xff
	.zero		1


	//   ....[156]....
        /*0ac8*/ 	.word	0x0000c0a0
        /*0acc*/ 	.word	0x00000003
        /*0ad0*/ 	.word	0x00000100
        /*0ad4*/ 	.short	0x010a
        /*0ad6*/ 	.byte	0xff
	.zero		1


	//   ....[157]....
        /*0ad8*/ 	.word	0x0000c100
        /*0adc*/ 	.word	0x00000003
        /*0ae0*/ 	.word	0x00000108
        /*0ae4*/ 	.short	0x010a
        /*0ae6*/ 	.byte	0xff
	.zero		1


	//   ....[158]....
        /*0ae8*/ 	.word	0x0000c160
        /*0aec*/ 	.word	0x00000003
        /*0af0*/ 	.word	0x00000110
        /*0af4*/ 	.short	0x010a
        /*0af6*/ 	.byte	0xff
	.zero		1


	//   ....[159]....
        /*0af8*/ 	.word	0x0000c1c0
        /*0afc*/ 	.word	0x00000003
        /*0b00*/ 	.word	0x00000118
        /*0b04*/ 	.short	0x010a
        /*0b06*/ 	.byte	0xff
	.zero		1


	//   ....[160]....
        /*0b08*/ 	.word	0x0000c220
        /*0b0c*/ 	.word	0x00000000
        /*0b10*/ 	.word	0x00000100
        /*0b14*/ 	.short	0x010a
        /*0b16*/ 	.byte	0xff
	.zero		1


	//   ....[161]....
        /*0b18*/ 	.word	0x0000c280
        /*0b1c*/ 	.word	0x00000000
        /*0b20*/ 	.word	0x00000108
        /*0b24*/ 	.short	0x010a
        /*0b26*/ 	.byte	0xff
	.zero		1


	//   ....[162]....
        /*0b28*/ 	.word	0x0000c2e0
        /*0b2c*/ 	.word	0x00000000
        /*0b30*/ 	.word	0x00000110
        /*0b34*/ 	.short	0x010a
        /*0b36*/ 	.byte	0xff
	.zero		1


	//   ....[163]....
        /*0b38*/ 	.word	0x0000c330
        /*0b3c*/ 	.word	0x00000000
        /*0b40*/ 	.word	0x00000130
        /*0b44*/ 	.short	0x010a
        /*0b46*/ 	.byte	0xff
	.zero		1


	//   ....[164]....
        /*0b48*/ 	.word	0x0000c380
        /*0b4c*/ 	.word	0x00000003
        /*0b50*/ 	.word	0x000000e0
        /*0b54*/ 	.short	0x010a
        /*0b56*/ 	.byte	0xff
	.zero		1


	//   ....[165]....
        /*0b58*/ 	.word	0x0000c3d0
        /*0b5c*/ 	.word	0x0000006c
        /*0b60*/ 	.word	0x00000150
        /*0b64*/ 	.short	0x010a
        /*0b66*/ 	.byte	0xff
	.zero		1


	//   ....[166]....
        /*0b68*/ 	.word	0x0000c420
        /*0b6c*/ 	.word	0x00000076
        /*0b70*/ 	.word	0x000000e0
        /*0b74*/ 	.short	0x010a
        /*0b76*/ 	.byte	0xff
	.zero		1


	//   ....[167]....
        /*0b78*/ 	.word	0x0000c470
        /*0b7c*/ 	.word	0x00000000
        /*0b80*/ 	.word	0x000000e0
        /*0b84*/ 	.short	0x010a
        /*0b86*/ 	.byte	0xff
	.zero		1


	//   ....[168]....
        /*0b88*/ 	.word	0x0000c4c0
        /*0b8c*/ 	.word	0x00000000
        /*0b90*/ 	.word	0x000000e0
        /*0b94*/ 	.short	0x010a
        /*0b96*/ 	.byte	0xff
	.zero		1


	//----- nvinfo : EIATTR_NUM_MBARRIERS
	.align		4
.L_48:
        /*0b98*/ 	.byte	0x03, 0x38
        /*0b9a*/ 	.short	0x0032


	//----- nvinfo : EIATTR_EXIT_INSTR_OFFSETS
	.align		4
        /*0b9c*/ 	.byte	0x04, 0x1c
        /*0b9e*/ 	.short	(.L_50 - .L_49)


	//   ....[0]....
.L_49:
        /*0ba0*/ 	.word	0x00002be0


	//   ....[1]....
        /*0ba4*/ 	.word	0x000030d0


	//   ....[2]....
        /*0ba8*/ 	.word	0x00003130


	//   ....[3]....
        /*0bac*/ 	.word	0x00003dc0


	//   ....[4]....
        /*0bb0*/ 	.word	0x00004e20


	//   ....[5]....
        /*0bb4*/ 	.word	0x00004e60


	//   ....[6]....
        /*0bb8*/ 	.word	0x0000b660


	//----- nvinfo : EIATTR_MAX_THREADS
	.align		4
.L_50:
        /*0bbc*/ 	.byte	0x04, 0x05
        /*0bbe*/ 	.short	(.L_52 - .L_51)
.L_51:
        /*0bc0*/ 	.word	0x00000100
        /*0bc4*/ 	.word	0x00000001
        /*0bc8*/ 	.word	0x00000001


	//----- nvinfo : EIATTR_CRS_STACK_SIZE
	.align		4
.L_52:
        /*0bcc*/ 	.byte	0x04, 0x1e
        /*0bce*/ 	.short	(.L_54 - .L_53)
.L_53:
        /*0bd0*/ 	.word	0x00000000


	//----- nvinfo : EIATTR_CBANK_PARAM_SIZE
	.align		4
.L_54:
        /*0bd4*/ 	.byte	0x03, 0x19
        /*0bd6*/ 	.short	0x0800


	//----- nvinfo : EIATTR_PARAM_CBANK
	.align		4
        /*0bd8*/ 	.byte	0x04, 0x0a
        /*0bda*/ 	.short	(.L_56 - .L_55)
	.align		4
.L_55:
        /*0bdc*/ 	.word	index@(.nv.constant0._ZN7cutlass13device_kernelINS_4gemm6kernel13GemmUniversalIN4cute5tupleIJiiiiEEENS1_10collective13CollectiveMmaINS1_35MainloopSm100TmaUmmaWarpSpecializedILi14ELi2ELi2ENS5_IJNS4_1CILi1EEESB_SB_EEEEENS5_IJNSA_ILi128EEENSA_ILi256EEENSA_ILi32EEEEEEaNS5_IJlSB_lEEEaSI_NS4_8TiledMMAINS4_8MMA_AtomIJNS4_15SM100_MMA_S8_SSIaaiLi128ELi256ELNS4_4UMMA5MajorE0ELSN_0ELNSM_8SaturateE0EEEEEENS4_6LayoutISC_NS5_IJNSA_ILi0EEESS_SS_EEEEENS5_IJNS4_10UnderscoreESV_SV_EEEEENS4_13SM90_TMA_LOADENS4_14ComposedLayoutINS4_7SwizzleILi1ELi4ELi3EEENS4_18smem_ptr_flag_bitsILi8EEENSR_INS5_IJNSA_ILi8EEESG_EEENS5_IJSG_SB_EEEEEEEvNS4_8identityESY_S18_vS19_EENS_8epilogue10collective18CollectiveEpilogueINS1B_23Sm100TmaWarpSpecializedILi4ELi2ELi64ELb0ELb0EEEJSH_NS5_IJNSR_ISE_SB_EENSR_INSA_ILi64EEESB_EEEEEaSI_aSI_NS1B_6fusion15FusionCallbacksIS1F_NS1K_17LinearCombinationIaiaiLNS_15FloatRoundStyleE2EEESH_S1J_JEEENS4_5SM1004TMEM4LOAD26SM100_TMEM_LOAD_32dp32b64xESY_NSZ_INS10_ILi2ELi4ELi3EEES13_NSR_INS5_IJS14_S1H_EEENS5_IJS1H_SB_EEEEEEENS4_39AutoVectorizingCopyWithAssumedAlignmentILi128EEENS4_14SM90_TMA_STOREES1Y_S20_S20_EEEvvEEEEvNT_6ParamsE)
        /*0be0*/ 	.short	0x0380
        /*0be2*/ 	.short	0x0800


	//----- nvinfo : EIATTR_SW_WAR
	.align		4
.L_56:
        /*0be4*/ 	.byte	0x04, 0x36
        /*0be6*/ 	.short	(.L_58 - .L_57)
.L_57:
        /*0be8*/ 	.word	0x00000008
.L_58:


//--------------------- .nv.callgraph             --------------------------
	.section	.nv.callgraph,"",@"SHT_CUDA_CALLGRAPH"
	.align	4
	.sectionentsize	8
	.align		4
        /*0000*/ 	.word	0x00000000
	.align		4
        /*0004*/ 	.word	0xffffffff
	.align		4
        /*0008*/ 	.word	index@(_ZN7cutlass13device_kernelINS_4gemm6kernel13GemmUniversalIN4cute5tupleIJiiiiEEENS1_10collective13CollectiveMmaINS1_35MainloopSm100TmaUmmaWarpSpecializedILi14ELi2ELi2ENS5_IJNS4_1CILi1EEESB_SB_EEEEENS5_IJNSA_ILi128EEENSA_ILi256EEENSA_ILi32EEEEEEaNS5_IJlSB_lEEEaSI_NS4_8TiledMMAINS4_8MMA_AtomIJNS4_15SM100_MMA_S8_SSIaaiLi128ELi256ELNS4_4UMMA5MajorE0ELSN_0ELNSM_8SaturateE0EEEEEENS4_6LayoutISC_NS5_IJNSA_ILi0EEESS_SS_EEEEENS5_IJNS4_10UnderscoreESV_SV_EEEEENS4_13SM90_TMA_LOADENS4_14ComposedLayoutINS4_7SwizzleILi1ELi4ELi3EEENS4_18smem_ptr_flag_bitsILi8EEENSR_INS5_IJNSA_ILi8EEESG_EEENS5_IJSG_SB_EEEEEEEvNS4_8identityESY_S18_vS19_EENS_8epilogue10collective18CollectiveEpilogueINS1B_23Sm100TmaWarpSpecializedILi4ELi2ELi64ELb0ELb0EEEJSH_NS5_IJNSR_ISE_SB_EENSR_INSA_ILi64EEESB_EEEEEaSI_aSI_NS1B_6fusion15FusionCallbacksIS1F_NS1K_17LinearCombinationIaiaiLNS_15FloatRoundStyleE2EEESH_S1J_JEEENS4_5SM1004TMEM4LOAD26SM100_TMEM_LOAD_32dp32b64xESY_NSZ_INS10_ILi2ELi4ELi3EEES13_NSR_INS5_IJS14_S1H_EEENS5_IJS1H_SB_EEEEEEENS4_39AutoVectorizingCopyWithAssumedAlignmentILi128EEENS4_14SM90_TMA_STOREES1Y_S20_S20_EEEvvEEEEvNT_6ParamsE)
	.align		4
        /*000c*/ 	.word	index@(__assertfail)
	.align		4
        /*0010*/ 	.word	0x00000000
	.align		4
        /*0014*/ 	.word	0xfffffffe
	.align		4
        /*0018*/ 	.word	0x00000000
	.align		4
        /*001c*/ 	.word	0xfffffffd
	.align		4
        /*0020*/ 	.word	0x00000000
	.align		4
        /*0024*/ 	.word	0xfffffffc


//--------------------- .nv.constant4             --------------------------
	.section	.nv.constant4,"a",@progbits
	.align	8
	.align		8
.nv.constant4:
        /*0000*/ 	.dword	__assertfail
	.align		8
        /*0008*/ 	.dword	__unnamed_1
	.align		8
        /*0010*/ 	.dword	__unnamed_2
	.align		8
        /*0018*/ 	.dword	__unnamed_3
	.align		8
        /*0020*/ 	.dword	_ZN40_INTERNAL_005dc363_4_k_cu_4019f71e_236554cuda3std3__45__cpo5beginE
	.align		8
        /*0028*/ 	.dword	_ZN40_INTERNAL_005dc363_4_k_cu_4019f71e_236554cuda3std3__45__cpo3endE
	.align		8
        /*0030*/ 	.dword	_ZN40_INTERNAL_005dc363_4_k_cu_4019f71e_236554cuda3std3__45__cpo6cbeginE
	.align		8
        /*0038*/ 	.dword	_ZN40_INTERNAL_005dc363_4_k_cu_4019f71e_236554cuda3std3__45__cpo4cendE
	.align		8
        /*0040*/ 	.dword	_ZN40_INTERNAL_005dc363_4_k_cu_4019f71e_236554cuda3std3__442_GLOBAL__N__005dc363_4_k_cu_4019f71e_236556ignoreE
	.align		8
        /*0048*/ 	.dword	_ZN40_INTERNAL_005dc363_4_k_cu_4019f71e_236554cuda3std3__419piecewise_constructE
	.align		8
        /*0050*/ 	.dword	_ZN40_INTERNAL_005dc363_4_k_cu_4019f71e_236554cuda3std3__48in_placeE
	.align		8
        /*0058*/ 	.dword	_ZN40_INTERNAL_005dc363_4_k_cu_4019f71e_236554cuda3std6ranges3__45__cpo4swapE
	.align		8
        /*0060*/ 	.dword	_ZN40_INTERNAL_005dc363_4_k_cu_4019f71e_236554cuda3std6ranges3__45__cpo9iter_moveE
	.align		8
        /*0068*/ 	.dword	_ZN40_INTERNAL_005dc363_4_k_cu_4019f71e_236554cute7productE
	.align		8
        /*0070*/ 	.dword	_ZN40_INTERNAL_005dc363_4_k_cu_4019f71e_236554cute1_E
	.align		8
        /*0078*/ 	.dword	$str$25
	.align		8
        /*0080*/ 	.dword	$str$26
	.align		8
        /*0088*/ 	.dword	$str$27
	.align		8
        /*0090*/ 	.dword	$str$28


//--------------------- .text._ZN7cutlass13device_kernelINS_4gemm6kernel13GemmUniversalIN4cute5tupleIJiiiiEEENS1_10collective13CollectiveMmaINS1_35MainloopSm100TmaUmmaWarpSpecializedILi14ELi2ELi2ENS5_IJNS4_1CILi1EEESB_SB_EEEEENS5_IJNSA_ILi128EEENSA_ILi256EEENSA_ILi32EEEEEEaNS5_IJlSB_lEEEaSI_NS4_8TiledMMAINS4_8MMA_AtomIJNS4_15SM100_MMA_S8_SSIaaiLi128ELi256ELNS4_4UMMA5MajorE0ELSN_0ELNSM_8SaturateE0EEEEEENS4_6LayoutISC_NS5_IJNSA_ILi0EEESS_SS_EEEEENS5_IJNS4_10UnderscoreESV_SV_EEEEENS4_13SM90_TMA_LOADENS4_14ComposedLayoutINS4_7SwizzleILi1ELi4ELi3EEENS4_18smem_ptr_flag_bitsILi8EEENSR_INS5_IJNSA_ILi8EEESG_EEENS5_IJSG_SB_EEEEEEEvNS4_8identityESY_S18_vS19_EENS_8epilogue10collective18CollectiveEpilogueINS1B_23Sm100TmaWarpSpecializedILi4ELi2ELi64ELb0ELb0EEEJSH_NS5_IJNSR_ISE_SB_EENSR_INSA_ILi64EEESB_EEEEEaSI_aSI_NS1B_6fusion15FusionCallbacksIS1F_NS1K_17LinearCombinationIaiaiLNS_15FloatRoundStyleE2EEESH_S1J_JEEENS4_5SM1004TMEM4LOAD26SM100_TMEM_LOAD_32dp32b64xESY_NSZ_INS10_ILi2ELi4ELi3EEES13_NSR_INS5_IJS14_S1H_EEENS5_IJS1H_SB_EEEEEEENS4_39AutoVectorizingCopyWithAssumedAlignmentILi128EEENS4_14SM90_TMA_STOREES1Y_S20_S20_EEEvvEEEEvNT_6ParamsE --------------------------
	.section	.text._ZN7cutlass13device_kernelINS_4gemm6kernel13GemmUniversalIN4cute5tupleIJiiiiEEENS1_10collective13CollectiveMmaINS1_35MainloopSm100TmaUmmaWarpSpecializedILi14ELi2ELi2ENS5_IJNS4_1CILi1EEESB_SB_EEEEENS5_IJNSA_ILi128EEENSA_ILi256EEENSA_ILi32EEEEEEaNS5_IJlSB_lEEEaSI_NS4_8TiledMMAINS4_8MMA_AtomIJNS4_15SM100_MMA_S8_SSIaaiLi128ELi256ELNS4_4UMMA5MajorE0ELSN_0ELNSM_8SaturateE0EEEEEENS4_6LayoutISC_NS5_IJNSA_ILi0EEESS_SS_EEEEENS5_IJNS4_10UnderscoreESV_SV_EEEEENS4_13SM90_TMA_LOADENS4_14ComposedLayoutINS4_7SwizzleILi1ELi4ELi3EEENS4_18smem_ptr_flag_bitsILi8EEENSR_INS5_IJNSA_ILi8EEESG_EEENS5_IJSG_SB_EEEEEEEvNS4_8identityESY_S18_vS19_EENS_8epilogue10collective18CollectiveEpilogueINS1B_23Sm100TmaWarpSpecializedILi4ELi2ELi64ELb0ELb0EEEJSH_NS5_IJNSR_ISE_SB_EENSR_INSA_ILi64EEESB_EEEEEaSI_aSI_NS1B_6fusion15FusionCallbacksIS1F_NS1K_17LinearCombinationIaiaiLNS_15FloatRoundStyleE2EEESH_S1J_JEEENS4_5SM1004TMEM4LOAD26SM100_TMEM_LOAD_32dp32b64xESY_NSZ_INS10_ILi2ELi4ELi3EEES13_NSR_INS5_IJS14_S1H_EEENS5_IJS1H_SB_EEEEEEENS4_39AutoVectorizingCopyWithAssumedAlignmentILi128EEENS4_14SM90_TMA_STOREES1Y_S20_S20_EEEvvEEEEvNT_6ParamsE,"ax",@progbits
	.align	128
.text._ZN7cutlass13device_kernelINS_4gemm6kernel13GemmUniversalIN4cute5tupleIJiiiiEEENS1_10collective13CollectiveMmaINS1_35MainloopSm100TmaUmmaWarpSpecializedILi14ELi2ELi2ENS5_IJNS4_1CILi1EEESB_SB_EEEEENS5_IJNSA_ILi128EEENSA_ILi256EEENSA_ILi32EEEEEEaNS5_IJlSB_lEEEaSI_NS4_8TiledMMAINS4_8MMA_AtomIJNS4_15SM100_MMA_S8_SSIaaiLi128ELi256ELNS4_4UMMA5MajorE0ELSN_0ELNSM_8SaturateE0EEEEEENS4_6LayoutISC_NS5_IJNSA_ILi0EEESS_SS_EEEEENS5_IJNS4_10UnderscoreESV_SV_EEEEENS4_13SM90_TMA_LOADENS4_14ComposedLayoutINS4_7SwizzleILi1ELi4ELi3EEENS4_18smem_ptr_flag_bitsILi8EEENSR_INS5_IJNSA_ILi8EEESG_EEENS5_IJSG_SB_EEEEEEEvNS4_8identityESY_S18_vS19_EENS_8epilogue10collective18CollectiveEpilogueINS1B_23Sm100TmaWarpSpecializedILi4ELi2ELi64ELb0ELb0EEEJSH_NS5_IJNSR_ISE_SB_EENSR_INSA_ILi64EEESB_EEEEEaSI_aSI_NS1B_6fusion15FusionCallbacksIS1F_NS1K_17LinearCombinationIaiaiLNS_15FloatRoundStyleE2EEESH_S1J_JEEENS4_5SM1004TMEM4LOAD26SM100_TMEM_LOAD_32dp32b64xESY_NSZ_INS10_ILi2ELi4ELi3EEES13_NSR_INS5_IJS14_S1H_EEENS5_IJS1H_SB_EEEEEEENS4_39AutoVectorizingCopyWithAssumedAlignmentILi128EEENS4_14SM90_TMA_STOREES1Y_S20_S20_EEEvvEEEEvNT_6ParamsE:
        .type           _ZN7cutlass13device_kernelINS_4gemm6kernel13GemmUniversalIN4cute5tupleIJiiiiEEENS1_10collective13CollectiveMmaINS1_35MainloopSm100TmaUmmaWarpSpecializedILi14ELi2ELi2ENS5_IJNS4_1CILi1EEESB_SB_EEEEENS5_IJNSA_ILi128EEENSA_ILi256EEENSA_ILi32EEEEEEaNS5_IJlSB_lEEEaSI_NS4_8TiledMMAINS4_8MMA_AtomIJNS4_15SM100_MMA_S8_SSIaaiLi128ELi256ELNS4_4UMMA5MajorE0ELSN_0ELNSM_8SaturateE0EEEEEENS4_6LayoutISC_NS5_IJNSA_ILi0EEESS_SS_EEEEENS5_IJNS4_10UnderscoreESV_SV_EEEEENS4_13SM90_TMA_LOADENS4_14ComposedLayoutINS4_7SwizzleILi1ELi4ELi3EEENS4_18smem_ptr_flag_bitsILi8EEENSR_INS5_IJNSA_ILi8EEESG_EEENS5_IJSG_SB_EEEEEEEvNS4_8identityESY_S18_vS19_EENS_8epilogue10collective18CollectiveEpilogueINS1B_23Sm100TmaWarpSpecializedILi4ELi2ELi64ELb0ELb0EEEJSH_NS5_IJNSR_ISE_SB_EENSR_INSA_ILi64EEESB_EEEEEaSI_aSI_NS1B_6fusion15FusionCallbacksIS1F_NS1K_17LinearCombinationIaiaiLNS_15FloatRoundStyleE2EEESH_S1J_JEEENS4_5SM1004TMEM4LOAD26SM100_TMEM_LOAD_32dp32b64xESY_NSZ_INS10_ILi2ELi4ELi3EEES13_NSR_INS5_IJS14_S1H_EEENS5_IJS1H_SB_EEEEEEENS4_39AutoVectorizingCopyWithAssumedAlignmentILi128EEENS4_14SM90_TMA_STOREES1Y_S20_S20_EEEvvEEEEvNT_6ParamsE,@function
        .size           _ZN7cutlass13device_kernelINS_4gemm6kernel13GemmUniversalIN4cute5tupleIJiiiiEEENS1_10collective13CollectiveMmaINS1_35MainloopSm100TmaUmmaWarpSpecializedILi14ELi2ELi2ENS5_IJNS4_1CILi1EEESB_SB_EEEEENS5_IJNSA_ILi128EEENSA_ILi256EEENSA_ILi32EEEEEEaNS5_IJlSB_lEEEaSI_NS4_8TiledMMAINS4_8MMA_AtomIJNS4_15SM100_MMA_S8_SSIaaiLi128ELi256ELNS4_4UMMA5MajorE0ELSN_0ELNSM_8SaturateE0EEEEEENS4_6LayoutISC_NS5_IJNSA_ILi0EEESS_SS_EEEEENS5_IJNS4_10UnderscoreESV_SV_EEEEENS4_13SM90_TMA_LOADENS4_14ComposedLayoutINS4_7SwizzleILi1ELi4ELi3EEENS4_18smem_ptr_flag_bitsILi8EEENSR_INS5_IJNSA_ILi8EEESG_EEENS5_IJSG_SB_EEEEEEEvNS4_8identityESY_S18_vS19_EENS_8epilogue10collective18CollectiveEpilogueINS1B_23Sm100TmaWarpSpecializedILi4ELi2ELi64ELb0ELb0EEEJSH_NS5_IJNSR_ISE_SB_EENSR_INSA_ILi64EEESB_EEEEEaSI_aSI_NS1B_6fusion15FusionCallbacksIS1F_NS1K_17LinearCombinationIaiaiLNS_15FloatRoundStyleE2EEESH_S1J_JEEENS4_5SM1004TMEM4LOAD26SM100_TMEM_LOAD_32dp32b64xESY_NSZ_INS10_ILi2ELi4ELi3EEES13_NSR_INS5_IJS14_S1H_EEENS5_IJS1H_SB_EEEEEEENS4_39AutoVectorizingCopyWithAssumedAlignmentILi128EEENS4_14SM90_TMA_STOREES1Y_S20_S20_EEEvvEEEEvNT_6ParamsE,(.L_x_195 - _ZN7cutlass13device_kernelINS_4gemm6kernel13GemmUniversalIN4cute5tupleIJiiiiEEENS1_10collective13CollectiveMmaINS1_35MainloopSm100TmaUmmaWarpSpecializedILi14ELi2ELi2ENS5_IJNS4_1CILi1EEESB_SB_EEEEENS5_IJNSA_ILi128EEENSA_ILi256EEENSA_ILi32EEEEEEaNS5_IJlSB_lEEEaSI_NS4_8TiledMMAINS4_8MMA_AtomIJNS4_15SM100_MMA_S8_SSIaaiLi128ELi256ELNS4_4UMMA5MajorE0ELSN_0ELNSM_8SaturateE0EEEEEENS4_6LayoutISC_NS5_IJNSA_ILi0EEESS_SS_EEEEENS5_IJNS4_10UnderscoreESV_SV_EEEEENS4_13SM90_TMA_LOADENS4_14ComposedLayoutINS4_7SwizzleILi1ELi4ELi3EEENS4_18smem_ptr_flag_bitsILi8EEENSR_INS5_IJNSA_ILi8EEESG_EEENS5_IJSG_SB_EEEEEEEvNS4_8identityESY_S18_vS19_EENS_8epilogue10collective18CollectiveEpilogueINS1B_23Sm100TmaWarpSpecializedILi4ELi2ELi64ELb0ELb0EEEJSH_NS5_IJNSR_ISE_SB_EENSR_INSA_ILi64EEESB_EEEEEaSI_aSI_NS1B_6fusion15FusionCallbacksIS1F_NS1K_17LinearCombinationIaiaiLNS_15FloatRoundStyleE2EEESH_S1J_JEEENS4_5SM1004TMEM4LOAD26SM100_TMEM_LOAD_32dp32b64xESY_NSZ_INS10_ILi2ELi4ELi3EEES13_NSR_INS5_IJS14_S1H_EEENS5_IJS1H_SB_EEEEEEENS4_39AutoVectorizingCopyWithAssumedAlignmentILi128EEENS4_14SM90_TMA_STOREES1Y_S20_S20_EEEvvEEEEvNT_6ParamsE)
        .other          _ZN7cutlass13device_kernelINS_4gemm6kernel13GemmUniversalIN4cute5tupleIJiiiiEEENS1_10collective13CollectiveMmaINS1_35MainloopSm100TmaUmmaWarpSpecializedILi14ELi2ELi2ENS5_IJNS4_1CILi1EEESB_SB_EEEEENS5_IJNSA_ILi128EEENSA_ILi256EEENSA_ILi32EEEEEEaNS5_IJlSB_lEEEaSI_NS4_8TiledMMAINS4_8MMA_AtomIJNS4_15SM100_MMA_S8_SSIaaiLi128ELi256ELNS4_4UMMA5MajorE0ELSN_0ELNSM_8SaturateE0EEEEEENS4_6LayoutISC_NS5_IJNSA_ILi0EEESS_SS_EEEEENS5_IJNS4_10UnderscoreESV_SV_EEEEENS4_13SM90_TMA_LOADENS4_14ComposedLayoutINS4_7SwizzleILi1ELi4ELi3EEENS4_18smem_ptr_flag_bitsILi8EEENSR_INS5_IJNSA_ILi8EEESG_EEENS5_IJSG_SB_EEEEEEEvNS4_8identityESY_S18_vS19_EENS_8epilogue10collective18CollectiveEpilogueINS1B_23Sm100TmaWarpSpecializedILi4ELi2ELi64ELb0ELb0EEEJSH_NS5_IJNSR_ISE_SB_EENSR_INSA_ILi64EEESB_EEEEEaSI_aSI_NS1B_6fusion15FusionCallbacksIS1F_NS1K_17LinearCombinationIaiaiLNS_15FloatRoundStyleE2EEESH_S1J_JEEENS4_5SM1004TMEM4LOAD26SM100_TMEM_LOAD_32dp32b64xESY_NSZ_INS10_ILi2ELi4ELi3EEES13_NSR_INS5_IJS14_S1H_EEENS5_IJS1H_SB_EEEEEEENS4_39AutoVectorizingCopyWithAssumedAlignmentILi128EEENS4_14SM90_TMA_STOREES1Y_S20_S20_EEEvvEEEEvNT_6ParamsE,@"STO_CUDA_ENTRY STV_DEFAULT"
_ZN7cutlass13device_kernelINS_4gemm6kernel13GemmUniversalIN4cute5tupleIJiiiiEEENS1_10collective13CollectiveMmaINS1_35MainloopSm100TmaUmmaWarpSpecializedILi14ELi2ELi2ENS5_IJNS4_1CILi1EEESB_SB_EEEEENS5_IJNSA_ILi128EEENSA_ILi256EEENSA_ILi32EEEEEEaNS5_IJlSB_lEEEaSI_NS4_8TiledMMAINS4_8MMA_AtomIJNS4_15SM100_MMA_S8_SSIaaiLi128ELi256ELNS4_4UMMA5MajorE0ELSN_0ELNSM_8SaturateE0EEEEEENS4_6LayoutISC_NS5_IJNSA_ILi0EEESS_SS_EEEEENS5_IJNS4_10UnderscoreESV_SV_EEEEENS4_13SM90_TMA_LOADENS4_14ComposedLayoutINS4_7SwizzleILi1ELi4ELi3EEENS4_18smem_ptr_flag_bitsILi8EEENSR_INS5_IJNSA_ILi8EEESG_EEENS5_IJSG_SB_EEEEEEEvNS4_8identityESY_S18_vS19_EENS_8epilogue10collective18CollectiveEpilogueINS1B_23Sm100TmaWarpSpecializedILi4ELi2ELi64ELb0ELb0EEEJSH_NS5_IJNSR_ISE_SB_EENSR_INSA_ILi64EEESB_EEEEEaSI_aSI_NS1B_6fusion15FusionCallbacksIS1F_NS1K_17LinearCombinationIaiaiLNS_15FloatRoundStyleE2EEESH_S1J_JEEENS4_5SM1004TMEM4LOAD26SM100_TMEM_LOAD_32dp32b64xESY_NSZ_INS10_ILi2ELi4ELi3EEES13_NSR_INS5_IJS14_S1H_EEENS5_IJS1H_SB_EEEEEEENS4_39AutoVectorizingCopyWithAssumedAlignmentILi128EEENS4_14SM90_TMA_STOREES1Y_S20_S20_EEEvvEEEEvNT_6ParamsE:
[----:B------:R-:W1:Y:S01]  /*0000*/  LDC R1, c[0x0][0x37c] ;  /* 0x0000df00ff017b82 */ /* 0x000e620000000800 */
[----:B------:R-:W2:Y:S01]  /*0010*/  S2R R167, SR_TID.X ;  /* 0x0000000000a77919 */ /* 0x000ea20000002100 */
[----:B------:R-:W3:Y:S01]  /*0020*/  LDCU.64 UR4, c[0x0][0x890] ;  /* 0x00011200ff0477ac */ /* 0x000ee20008000a00 */
[----:B------:R-:W-:Y:S02]  /*0030*/  PRMT R151, RZ, 0x7610, R151 ;  /* 0x00007610ff977816 */ /* 0x000fe40000000097 */
[----:B------:R-:W-:Y:S01]  /*0040*/  ELECT P5, URZ, PT ;  /* 0x0000000000ff782f */ /* 0x000fe200038a0000 */
[----:B------:R-:W4:Y:S01]  /*0050*/  LDCU.64 UR46, c[0x0][0x358] ;  /* 0x00006b00ff2e77ac */ /* 0x000f220008000a00 */
[----:B---3--:R-:W-:-:S04]  /*0060*/  UISETP.NE.U32.AND UP0, UPT, UR4, URZ, UPT ;  /* 0x000000ff0400728c */ /* 0x008fc8000bf05070 */
[----:B------:R-:W-:Y:S01]  /*0070*/  UISETP.NE.AND.EX UP0, UPT, UR5, URZ, UPT, UP0 ;  /* 0x000000ff0500728c */ /* 0x000fe2000bf05300 */
[----:B--2---:R-:W-:-:S05]  /*0080*/  SHF.R.U32.HI R154, RZ, 0x5, R167 ;  /* 0x00000005ff9a7819 */ /* 0x004fca00000116a7 */
[----:B------:R-:W2:Y:S02]  /*0090*/  SHFL.IDX PT, R0, R154, RZ, 0x1f ;  /* 0x00001fff9a007589 */ /* 0x000ea400000e0000 */
[----:B--2---:R-:W-:Y:S01]  /*00a0*/  R2UR UR8, R0 ;  /* 0x00000000000872ca */ /* 0x004fe200000e0000 */
[----:B-1--4-:R-:W-:-:S14]  /*00b0*/  BRA.U UP0, `(.L_x_0) ;  /* 0x00000001002c7547 */ /* 0x012fdc000b800000 */
[----:B------:R-:W1:Y:S02]  /*00c0*/  LDCU.64 UR6, c[0x0][0x888] ;  /* 0x00011100ff0677ac */ /* 0x000e640008000a00 */
[----:B-1----:R-:W-:-:S04]  /*00d0*/  UISETP.NE.U32.AND UP0, UPT, UR6, URZ, UPT ;  /* 0x000000ff0600728c */ /* 0x002fc8000bf05070 */
[----:B------:R-:W-:-:S09]  /*00e0*/  UISETP.NE.AND.EX UP0, UPT, UR7, URZ, UPT, UP0 ;  /* 0x000000ff0700728c */ /* 0x000fd2000bf05300 */
[----:B------:R-:W-:Y:S05]  /*00f0*/  BRA.U !UP0, `(.L_x_1) ;  /* 0x0000000108107547 */ /* 0x000fea000b800000 */
[----:B------:R-:W1:Y:S02]  /*0100*/  LDC.64 R82, c[0x0][0x888] ;  /* 0x00022200ff527b82 */ /* 0x000e640000000a00 */
[----:B-1----:R1:W5:Y:S01]  /*0110*/  LDG.E R82, desc[UR46][R82.64] ;  /* 0x0000002e52527981 */ /* 0x002362000c1e1900 */
[----:B------:R-:W-:Y:S01]  /*0120*/  HFMA2 R151, -RZ, RZ, 0, 5.9604644775390625e-08 ;  /* 0x00000001ff977431 */ /* 0x000fe200000001ff */
[----:B------:R-:W-:Y:S05]  /*0130*/  BRA `(.L_x_0) ;  /* 0x00000000000c7947 */ /* 0x000fea0003800000 */
.L_x_1:
[----:B------:R-:W1:Y:S01]  /*0140*/  LDCU UR6, c[0x0][0x880] ;  /* 0x00011000ff0677ac */ /* 0x000e620008000800 */
[----:B------:R-:W-:Y:S01]  /*0150*/  HFMA2 R151, -RZ, RZ, 0, 5.9604644775390625e-08 ;  /* 0x00000001ff977431 */ /* 0x000fe200000001ff */
[----:B-1----:R-:W-:-:S07]  /*0160*/  MOV R82, UR6 ;  /* 0x0000000600527c02 */ /* 0x002fce0008000f00 */
.L_x_0:
[----:B------:R-:W2:Y:S02]  /*0170*/  LDCU.64 UR6, c[0x0][0x8b0] ;  /* 0x00011600ff0677ac */ /* 0x000ea40008000a00 */
[----:B--2---:R-:W-:-:S04]  /*0180*/  UISETP.NE.U32.AND UP0, UPT, UR6, URZ, UPT ;  /* 0x000000ff0600728c */ /* 0x004fc8000bf05070 */
[----:B------:R-:W-:-:S09]  /*0190*/  UISETP.NE.AND.EX UP0, UPT, UR7, URZ, UPT, UP0 ;  /* 0x000000ff0700728c */ /* 0x000fd2000bf05300 */
[----:B------:R-:W-:Y:S05]  /*01a0*/  BRA.U UP0, `(.L_x_2) ;  /* 0x0000000100247547 */ /* 0x000fea000b800000 */
[----:B------:R-:W2:Y:S02]  /*01b0*/  LDCU.64 UR6, c[0x0][0x8a8] ;  /* 0x00011500ff0677ac */ /* 0x000ea40008000a00 */
[----:B--2---:R-:W-:-:S04]  /*01c0*/  UISETP.NE.U32.AND UP0, UPT, UR6, URZ, UPT ;  /* 0x000000ff0600728c */ /* 0x004fc8000bf05070 */
[----:B------:R-:W-:-:S09]  /*01d0*/  UISETP.NE.AND.EX UP0, UPT, UR7, URZ, UPT, UP0 ;  /* 0x000000ff0700728c */ /* 0x000fd2000bf05300 */
[----:B------:R-:W-:Y:S05]  /*01e0*/  BRA.U !UP0, `(.L_x_3) ;  /* 0x00000001080c7547 */ /* 0x000fea000b800000 */
[----:B------:R-:W2:Y:S02]  /*01f0*/  LDC.64 R78, c[0x0][0x8a8] ;  /* 0x00022a00ff4e7b82 */ /* 0x000ea40000000a00 */
[----:B--2---:R2:W5:Y:S01]  /*0200*/  LDG.E R78, desc[UR46][R78.64] ;  /* 0x0000002e4e4e7981 */ /* 0x004562000c1e1900 */
[----:B------:R-:W-:Y:S05]  /*0210*/  BRA `(.L_x_2) ;  /* 0x0000000000087947 */ /* 0x000fea0003800000 */
.L_x_3:
[----:B------:R-:W2:Y:S02]  /*0220*/  LDCU UR6, c[0x0][0x8a0] ;  /* 0x00011400ff0677ac */ /* 0x000ea40008000800 */
[----:B--2---:R-:W-:Y:S02]  /*0230*/  MOV R78, UR6 ;  /* 0x00000006004e7c02 */ /* 0x004fe40008000f00 */
.L_x_2:
[----:B------:R-:W-:Y:S01]  /*0240*/  IMAD.U32 R0, RZ, RZ, UR8 ;  /* 0x00000008ff007e24 */ /* 0x000fe2000f8e00ff */
[----:B------:R-:W-:Y:S04]  /*0250*/  BSSY.RECONVERGENT B0, `(.L_x_4) ;  /* 0x000000c000007945 */ /* 0x000fe80003800200 */
[C---:B------:R-:W-:Y:S02]  /*0260*/  ISETP.NE.OR P1, PT, R0.reuse, 0x1, !P5 ;  /* 0x000000010000780c */ /* 0x040fe40006f25670 */
[----:B------:R-:W-:-:S11]  /*0270*/  ISETP.NE.OR P0, PT, R0, 0x3, !P5 ;  /* 0x000000030000780c */ /* 0x000fd60006f05670 */
[----:B------:R-:W-:Y:S05]  /*0280*/  @P1 BRA `(.L_x_5) ;  /* 0x0000000000201947 */ /* 0x000fea0003800000 */
[----:B------:R-:W3:Y:S02]  /*0290*/  LDCU.64 UR6, c[0x0][0x348] ;  /* 0x00006900ff0677ac */ /* 0x000ee40008000a00 */
[----:B---3--:R-:W-:Y:S02]  /*02a0*/  UIADD3 UR10, UP1, UPT, UR6, 0x80, URZ ;  /* 0x00000080060a7890 */ /* 0x008fe4000ff3e0ff */
[----:B------:R-:W-:Y:S02]  /*02b0*/  UIADD3 UR6, UP0, UPT, UR6, 0x180, URZ ;  /* 0x0000018006067890 */ /* 0x000fe4000ff1e0ff */
[----:B------:R-:W-:Y:S02]  /*02c0*/  UIADD3.X UR11, UPT, UPT, URZ, UR7, URZ, UP1, !UPT ;  /* 0x00000007ff0b7290 */ /* 0x000fe40008ffe4ff */
[----:B------:R-:W-:-:S07]  /*02d0*/  UIADD3.X UR7, UPT, UPT, URZ, UR7, URZ, UP0, !UPT ;  /* 0x00000007ff077290 */ /* 0x000fce00087fe4ff */
[----:B------:R3:W-:Y:S02]  /*02e0*/  UTMACCTL.PF [UR10] ;  /* 0x000000000a0079b9 */ /* 0x0007e40008040000 */
[----:B------:R3:W-:Y:S02]  /*02f0*/  UTMACCTL.PF [UR6] ;  /* 0x00000000060079b9 */ /* 0x0007e40008040000 */
[----:B---3--:R-:W-:Y:S01]  /*0300*/  NOP ;  /* 0x0000000000007918 */ /* 0x008fe20000000000 */
.L_x_5:
[----:B------:R-:W-:Y:S05]  /*0310*/  BSYNC.RECONVERGENT B0 ;  /* 0x0000000000007941 */ /* 0x000fea0003800200 */
.L_x_4:
[----:B------:R-:W-:Y:S04]  /*0320*/  BSSY.RECONVERGENT B0, `(.L_x_6) ;  /* 0x000000a000007945 */ /* 0x000fe80003800200 */
        /* <DEDUP_REMOVED lines=9> */
.L_x_7:
[----:B------:R-:W-:Y:S05]  /*03c0*/  BSYNC.RECONVERGENT B0 ;  /* 0x0000000000007941 */ /* 0x000fea0003800200 */
.L_x_6:
[----:B------:R-:W3:Y:S01]  /*03d0*/  LDCU.64 UR6, c[0x0][0x888] ;  /* 0x00011100ff0677ac */ /* 0x000ee20008000a00 */
[----:B------:R-:W-:Y:S02]  /*03e0*/  UISETP.EQ.U32.AND UP1, UPT, UR4, URZ, UPT ;  /* 0x000000ff0400728c */ /* 0x000fe4000bf22070 */
[----:B------:R-:W-:Y:S02]  /*03f0*/  UPLOP3.LUT UP2, UPT, UPT, UPT, UPT, 0x80, 0x8 ;  /* 0x000000000008789c */ /* 0x000fe40003f4f070 */
[----:B---3--:R-:W-:-:S04]  /*0400*/  UISETP.NE.U32.AND UP0, UPT, UR6, URZ, UPT ;  /* 0x000000ff0600728c */ /* 0x008fc8000bf05070 */
[----:B------:R-:W-:-:S04]  /*0410*/  UISETP.NE.AND.EX UP0, UPT, UR7, URZ, UPT, UP0 ;  /* 0x000000ff0700728c */ /* 0x000fc8000bf05300 */
[----:B------:R-:W-:-:S04]  /*0420*/  UISETP.EQ.OR.EX UP3, UPT, UR5, URZ, !UP0, UP1 ;  /* 0x000000ff0500728c */ /* 0x000fc8000c762710 */
[----:B------:R-:W-:-:S05]  /*0430*/  UP2UR UR50, UPR, URZ, 0x8 ;  /* 0x00000008ff327883 */ /* 0x000fca0008000000 */
[----:B------:R-:W-:Y:S07]  /*0440*/  BRA.U !UP3, `(.L_x_8) ;  /* 0x000000010b207547 */ /* 0x000fee000b800000 */
[----:B-----5:R-:W-:Y:S01]  /*0450*/  R2UR UR6, R82 ;  /* 0x00000000520672ca */ /* 0x020fe200000e0000 */
[----:B------:R-:W-:Y:S02]  /*0460*/  UISETP.NE.U32.AND UP2, UPT, UR4, URZ, UPT ;  /* 0x000000ff0400728c */ /* 0x000fe4000bf45070 */
[----:B------:R-:W-:Y:S02]  /*0470*/  USEL UR4, URZ, 0xffffffff, UP0 ;  /* 0xffffffffff047887 */ /* 0x000fe40008000000 */
[----:B------:R-:W-:-:S08]  /*0480*/  UISETP.NE.AND.EX UP2, UPT, UR5, URZ, UPT, UP2 ;  /* 0x000000ff0500728c */ /* 0x000fd0000bf45320 */
[----:B------:R-:W-:-:S04]  /*0490*/  UISETP.NE.AND UP1, UPT, UR6, URZ, UPT ;  /* 0x000000ff0600728c */ /* 0x000fc8000bf25270 */
[----:B------:R-:W-:-:S04]  /*04a0*/  @!UP2 USEL UR4, URZ, 0xffffffff, UP1 ;  /* 0xffffffffff04a887 */ /* 0x000fc80008800000 */
[----:B------:R-:W-:-:S04]  /*04b0*/  ULOP3.LUT UR4, UR4, 0x1, URZ, 0xc0, !UPT ;  /* 0x0000000104047892 */ /* 0x000fc8000f8ec0ff */
[----:B------:R-:W-:-:S11]  /*04c0*/  UISETP.NE.U32.AND UP2, UPT, UR4, 0x1, UPT ;  /* 0x000000010400788c */ /* 0x000fd6000bf45070 */
.L_x_8:
[----:B------:R-:W3:Y:S01]  /*04d0*/  SHFL.IDX PT, R2, R154, RZ, 0x1f ;  /* 0x00001fff9a027589 */ /* 0x000ee200000e0000 */
[----:B------:R-:W-:-:S04]  /*04e0*/  UISETP.NE.AND UP1, UPT, UR8, 0x2, UPT ;  /* 0x000000020800788c */ /* 0x000fc8000bf25270 */
[----:B------:R-:W-:Y:S01]  /*04f0*/  USEL UR6, URZ, 0x1, UP1 ;  /* 0x00000001ff067887 */ /* 0x000fe20008800000 */
[----:B---3--:R-:W-:-:S13]  /*0500*/  ISETP.NE.AND P0, PT, R2, RZ, PT ;  /* 0x000000ff0200720c */ /* 0x008fda0003f05270 */
[----:B------:R-:W-:Y:S05]  /*0510*/  @P0 BRA `(.L_x_9) ;  /* 0x0000000000a40947 */ /* 0x000fea0003800000 */
[----:B------:R-:W-:Y:S01]  /*0520*/  ELECT P0, URZ, PT ;  /* 0x0000000000ff782f */ /* 0x000fe20003800000 */
[----:B------:R-:W-:-:S12]  /*0530*/  BSSY.RECONVERGENT B0, `(.L_x_9) ;  /* 0x0000027000007945 */ /* 0x000fd80003800200 */
[----:B------:R-:W-:Y:S05]  /*0540*/  @!P0 BRA `(.L_x_10) ;  /* 0x0000000000948947 */ /* 0x000fea0003800000 */
[----:B------:R-:W3:Y:S01]  /*0550*/  S2UR UR5, SR_CgaCtaId ;  /* 0x00000000000579c3 */ /* 0x000ee20000008800 */
[----:B------:R-:W-:Y:S01]  /*0560*/  UMOV UR7, 0x400 ;  /* 0x0000040000077882 */ /* 0x000fe20000000000 */
[----:B------:R-:W-:Y:S02]  /*0570*/  UMOV UR4, 0x1 ;  /* 0x0000000100047882 */ /* 0x000fe40000000000 */
[----:B------:R-:W-:-:S04]  /*0580*/  UIADD3 UR10, UPT, UPT, -UR4, 0x100000, URZ ;  /* 0x00100000040a7890 */ /* 0x000fc8000fffe1ff */
[----:B------:R-:W-:Y:S02]  /*0590*/  USHF.L.U32 UR11, UR10, 0xb, URZ ;  /* 0x0000000b0a0b7899 */ /* 0x000fe400080006ff */
[----:B------:R-:W-:Y:S02]  /*05a0*/  USHF.L.U32 UR10, UR10, 0x1, URZ ;  /* 0x000000010a0a7899 */ /* 0x000fe400080006ff */
[----:B---3--:R-:W-:Y:S01]  /*05b0*/  ULEA UR5, UR5, UR7, 0x18 ;  /* 0x0000000705057291 */ /* 0x008fe2000f8ec0ff */
[----:B------:R-:W3:Y:S11]  /*05c0*/  FENCE.VIEW.ASYNC.S ;  /* 0x00000000000073c6 */ /* 0x000ef60000000000 */
[----:B---3--:R3:W4:Y:S01]  /*05d0*/  SYNCS.EXCH.64 URZ, [UR5], UR10 ;  /* 0x0000000a05ff75b2 */ /* 0x0087220008000100 */
[----:B------:R3:W1:Y:S01]  /*05e0*/  SYNCS.EXCH.64 URZ, [UR5+0x70], UR10 ;  /* 0x0000700a05ff75b2 */ /* 0x0006620008000100 */
        /* <DEDUP_REMOVED lines=25> */
[----:B------:R3:W1:Y:S02]  /*0780*/  SYNCS.EXCH.64 URZ, [UR5+0xd8], UR10 ;  /* 0x0000d80a05ff75b2 */ /* 0x0006640008000100 */
[----:B---34-:R-:W-:Y:S01]  /*0790*/  NOP ;  /* 0x0000000000007918 */ /* 0x018fe20000000000 */
.L_x_10:
[----:B------:R-:W-:Y:S05]  /*07a0*/  BSYNC.RECONVERGENT B0 ;  /* 0x0000000000007941 */ /* 0x000fea0003800200 */
.L_x_9:
[----:B------:R-:W3:Y:S01]  /*07b0*/  SHFL.IDX PT, R2, R154, RZ, 0x1f ;  /* 0x00001fff9a027589 */ /* 0x000ee200000e0000 */
[----:B------:R-:W-:Y:S01]  /*07c0*/  NOP ;  /* 0x0000000000007918 */ /* 0x000fe20000000000 */
[----:B---3--:R-:W-:-:S13]  /*07d0*/  ISETP.NE.AND P0, PT, R2, 0x1, PT ;  /* 0x000000010200780c */ /* 0x008fda0003f05270 */
[----:B------:R-:W-:Y:S05]  /*07e0*/  @P0 BRA `(.L_x_11) ;  /* 0x0000000000580947 */ /* 0x000fea0003800000 */
[----:B------:R-:W3:Y:S01]  /*07f0*/  S2UR UR7, SR_CgaCtaId ;  /* 0x00000000000779c3 */ /* 0x000ee20000008800 */
[----:B------:R-:W-:Y:S01]  /*0800*/  UMOV UR9, 0x400 ;  /* 0x0000040000097882 */ /* 0x000fe20000000000 */
[----:B------:R-:W-:Y:S01]  /*0810*/  UMOV UR5, 0x20 ;  /* 0x0000002000057882 */ /* 0x000fe20000000000 */
[----:B------:R-:W-:Y:S01]  /*0820*/  UMOV UR4, 0x80 ;  /* 0x0000008000047882 */ /* 0x000fe20000000000 */
[----:B------:R-:W-:-:S04]  /*0830*/  UIADD3 UR10, UPT, UPT, -UR5, 0x100000, URZ ;  /* 0x00100000050a7890 */ /* 0x000fc8000fffe1ff */
[----:B------:R-:W-:Y:S02]  /*0840*/  USHF.L.U32 UR11, UR10, 0xb, URZ ;  /* 0x0000000b0a0b7899 */ /* 0x000fe400080006ff */
[----:B------:R-:W-:Y:S02]  /*0850*/  USHF.L.U32 UR10, UR10, 0x1, URZ ;  /* 0x000000010a0a7899 */ /* 0x000fe400080006ff */
[----:B------:R-:W-:-:S04]  /*0860*/  UIADD3 UR4, UPT, UPT, -UR4, 0x100000, URZ ;  /* 0x0010000004047890 */ /* 0x000fc8000fffe1ff */
[----:B------:R-:W-:Y:S02]  /*0870*/  USHF.L.U32 UR5, UR4, 0xb, URZ ;  /* 0x0000000b04057899 */ /* 0x000fe400080006ff */
[----:B------:R-:W-:Y:S01]  /*0880*/  USHF.L.U32 UR4, UR4, 0x1, URZ ;  /* 0x0000000104047899 */ /* 0x000fe200080006ff */
[----:B------:R-:W-:Y:S01]  /*0890*/  ELECT P0, URZ, PT ;  /* 0x0000000000ff782f */ /* 0x000fe20003800000 */
[----:B---3--:R-:W-:Y:S01]  /*08a0*/  ULEA UR7, UR7, UR9, 0x18 ;  /* 0x0000000907077291 */ /* 0x008fe2000f8ec0ff */
[----:B------:R-:W3:Y:S11]  /*08b0*/  FENCE.VIEW.ASYNC.S ;  /* 0x00000000000073c6 */ /* 0x000ef60000000000 */
[----:B---3--:R3:W4:Y:S01]  /*08c0*/  SYNCS.EXCH.64 URZ, [UR7+0xe0], UR10 ;  /* 0x0000e00a07ff75b2 */ /* 0x0087220008000100 */
[----:B------:R3:W1:Y:S01]  /*08d0*/  SYNCS.EXCH.64 URZ, [UR7+0x100], UR4 ;  /* 0x0001000407ff75b2 */ /* 0x0006620008000100 */
[----:B------:R3:W1:Y:S01]  /*08e0*/  SYNCS.EXCH.64 URZ, [UR7+0xe8], UR10 ;  /* 0x0000e80a07ff75b2 */ /* 0x0006620008000100 */
[----:B------:R3:W1:Y:S01]  /*08f0*/  SYNCS.EXCH.64 URZ, [UR7+0x108], UR4 ;  /* 0x0001080407ff75b2 */ /* 0x0006620008000100 */
[----:B------:R3:W1:Y:S01]  /*0900*/  SYNCS.EXCH.64 URZ, [UR7+0xf0], UR10 ;  /* 0x0000f00a07ff75b2 */ /* 0x0006620008000100 */
[----:B------:R3:W1:Y:S01]  /*0910*/  SYNCS.EXCH.64 URZ, [UR7+0x110], UR4 ;  /* 0x0001100407ff75b2 */ /* 0x0006620008000100 */
[----:B------:R3:W1:Y:S01]  /*0920*/  SYNCS.EXCH.64 URZ, [UR7+0xf8], UR10 ;  /* 0x0000f80a07ff75b2 */ /* 0x0006620008000100 */
[----:B------:R3:W1:Y:S01]  /*0930*/  SYNCS.EXCH.64 URZ, [UR7+0x118], UR4 ;  /* 0x0001180407ff75b2 */ /* 0x0006620008000100 */
[----:B------:R-:W-:Y:S01]  /*0940*/  NOP ;  /* 0x0000000000007918 */ /* 0x000fe20000000000 */
.L_x_11:
[----:B------:R-:W2:Y:S01]  /*0950*/  SHFL.IDX PT, R2, R154, RZ, 0x1f ;  /* 0x00001fff9a027589 */ /* 0x000ea200000e0000 */
[----:B------:R-:W-:Y:S01]  /*0960*/  NOP ;  /* 0x0000000000007918 */ /* 0x000fe20000000000 */
[----:B--2---:R-:W-:-:S13]  /*0970*/  ISETP.NE.AND P0, PT, R2, 0x3, PT ;  /* 0x000000030200780c */ /* 0x004fda0003f05270 */
[----:B------:R-:W-:Y:S05]  /*0980*/  @P0 BRA `(.L_x_12) ;  /* 0x0000000000300947 */ /* 0x000fea0003800000 */
[----:B---3--:R-:W2:Y:S01]  /*0990*/  S2UR UR5, SR_CgaCtaId ;  /* 0x00000000000579c3 */ /* 0x008ea20000008800 */
[----:B------:R-:W-:Y:S01]  /*09a0*/  UMOV UR7, 0x400 ;  /* 0x0000040000077882 */ /* 0x000fe20000000000 */
[----:B------:R-:W-:Y:S01]  /*09b0*/  UMOV UR4, 0x20 ;  /* 0x0000002000047882 */ /* 0x000fe20000000000 */
[----:B------:R-:W-:Y:S01]  /*09c0*/  ELECT P0, URZ, PT ;  /* 0x0000000000ff782f */ /* 0x000fe20003800000 */
[----:B------:R-:W-:-:S04]  /*09d0*/  UIADD3 UR10, UPT, UPT, -UR4, 0x100000, URZ ;  /* 0x00100000040a7890 */ /* 0x000fc8000fffe1ff */
[----:B------:R-:W-:Y:S02]  /*09e0*/  USHF.L.U32 UR11, UR10, 0xb, URZ ;  /* 0x0000000b0a0b7899 */ /* 0x000fe400080006ff */
[----:B------:R-:W-:Y:S02]  /*09f0*/  USHF.L.U32 UR10, UR10, 0x1, URZ ;  /* 0x000000010a0a7899 */ /* 0x000fe400080006ff */
[----:B--2---:R-:W-:Y:S01]  /*0a00*/  ULEA UR5, UR5, UR7, 0x18 ;  /* 0x0000000705057291 */ /* 0x004fe2000f8ec0ff */
[----:B------:R-:W2:Y:S11]  /*0a10*/  FENCE.VIEW.ASYNC.S ;  /* 0x00000000000073c6 */ /* 0x000eb60000000000 */
[----:B--2---:R2:W3:Y:S01]  /*0a20*/  SYNCS.EXCH.64 URZ, [UR5+0x120], UR10 ;  /* 0x0001200a05ff75b2 */ /* 0x0044e20008000100 */
[----:B------:R2:W1:Y:S01]  /*0a30*/  SYNCS.EXCH.64 URZ, [UR5+0x128], UR10 ;  /* 0x0001280a05ff75b2 */ /* 0x0004620008000100 */
[----:B------:R-:W-:Y:S01]  /*0a40*/  NOP ;  /* 0x0000000000007918 */ /* 0x000fe20000000000 */
.L_x_12:
[----:B------:R-:W4:Y:S01]  /*0a50*/  SHFL.IDX PT, R2, R154, RZ, 0x1f ;  /* 0x00001fff9a027589 */ /* 0x000f2200000e0000 */
[----:B------:R-:W-:Y:S01]  /*0a60*/  NOP ;  /* 0x0000000000007918 */ /* 0x000fe20000000000 */
[----:B----4-:R-:W-:-:S13]  /*0a70*/  ISETP.NE.AND P0, PT, R2, 0x4, PT ;  /* 0x000000040200780c */ /* 0x010fda0003f05270 */
[----:B------:R-:W-:Y:S05]  /*0a80*/  @P0 BRA `(.L_x_13) ;  /* 0x00000000004c0947 */ /* 0x000fea0003800000 */
[----:B--23--:R-:W2:Y:S01]  /*0a90*/  S2UR UR5, SR_CgaCtaId ;  /* 0x00000000000579c3 */ /* 0x00cea20000008800 */
[----:B------:R-:W-:Y:S01]  /*0aa0*/  UMOV UR9, 0x100 ;  /* 0x0000010000097882 */ /* 0x000fe20000000000 */
[----:B------:R-:W-:Y:S01]  /*0ab0*/  UMOV UR7, 0x400 ;  /* 0x0000040000077882 */ /* 0x000fe20000000000 */
[----:B------:R-:W-:Y:S01]  /*0ac0*/  USEL UR9, UR9, 0xe0, UP2 ;  /* 0x000000e009097887 */ /* 0x000fe20009000000 */
[----:B------:R-:W-:Y:S01]  /*0ad0*/  UMOV UR4, 0x1 ;  /* 0x0000000100047882 */ /* 0x000fe20000000000 */
[----:B------:R-:W-:Y:S01]  /*0ae0*/  ELECT P0, URZ, PT ;  /* 0x0000000000ff782f */ /* 0x000fe20003800000 */
[----:B------:R-:W-:-:S04]  /*0af0*/  UIADD3 UR10, UPT, UPT, -UR4, 0x100000, URZ ;  /* 0x00100000040a7890 */ /* 0x000fc8000fffe1ff */
[----:B------:R-:W-:Y:S02]  /*0b00*/  USHF.L.U32 UR11, UR10, 0xb, URZ ;  /* 0x0000000b0a0b7899 */ /* 0x000fe400080006ff */
[----:B------:R-:W-:Y:S02]  /*0b10*/  USHF.L.U32 UR10, UR10, 0x1, URZ ;  /* 0x000000010a0a7899 */ /* 0x000fe400080006ff */
[----:B------:R-:W-:-:S04]  /*0b20*/  UIADD3 UR12, UPT, UPT, -UR9, 0x100000, URZ ;  /* 0x00100000090c7890 */ /* 0x000fc8000fffe1ff */
[----:B------:R-:W-:Y:S02]  /*0b30*/  USHF.L.U32 UR13, UR12, 0xb, URZ ;  /* 0x0000000b0c0d7899 */ /* 0x000fe400080006ff */
[----:B------:R-:W-:Y:S02]  /*0b40*/  USHF.L.U32 UR12, UR12, 0x1, URZ ;  /* 0x000000010c0c7899 */ /* 0x000fe400080006ff */
[----:B--2---:R-:W-:Y:S01]  /*0b50*/  ULEA UR5, UR5, UR7, 0x18 ;  /* 0x0000000705057291 */ /* 0x004fe2000f8ec0ff */
[----:B------:R-:W2:Y:S11]  /*0b60*/  FENCE.VIEW.ASYNC.S ;  /* 0x00000000000073c6 */ /* 0x000eb60000000000 */
[----:B--2---:R4:W2:Y:S01]  /*0b70*/  SYNCS.EXCH.64 URZ, [UR5+0x130], UR10 ;  /* 0x0001300a05ff75b2 */ /* 0x0048a20008000100 */
[----:B------:R4:W3:Y:S01]  /*0b80*/  SYNCS.EXCH.64 URZ, [UR5+0x140], UR12 ;  /* 0x0001400c05ff75b2 */ /* 0x0008e20008000100 */
[----:B------:R4:W1:Y:S01]  /*0b90*/  SYNCS.EXCH.64 URZ, [UR5+0x138], UR10 ;  /* 0x0001380a05ff75b2 */ /* 0x0008620008000100 */
[----:B------:R4:W1:Y:S02]  /*0ba0*/  SYNCS.EXCH.64 URZ, [UR5+0x148], UR12 ;  /* 0x0001480c05ff75b2 */ /* 0x0008640008000100 */
[----:B----4-:R-:W-:Y:S01]  /*0bb0*/  NOP ;  /* 0x0000000000007918 */ /* 0x010fe20000000000 */
.L_x_13:
[----:B------:R-:W4:Y:S01]  /*0bc0*/  SHFL.IDX PT, R2, R154, RZ, 0x1f ;  /* 0x00001fff9a027589 */ /* 0x000f2200000e0000 */
[----:B------:R-:W-:Y:S01]  /*0bd0*/  NOP ;  /* 0x0000000000007918 */ /* 0x000fe20000000000 */
[----:B----4-:R-:W-:-:S13]  /*0be0*/  ISETP.NE.AND P0, PT, R2, 0x5, PT ;  /* 0x000000050200780c */ /* 0x010fda0003f05270 */
[----:B------:R-:W-:Y:S05]  /*0bf0*/  @P0 BRA `(.L_x_14) ;  /* 0x0000000000480947 */ /* 0x000fea0003800000 */
[----:B---3--:R-:W3:Y:S01]  /*0c00*/  S2UR UR7, SR_CgaCtaId ;  /* 0x00000000000779c3 */ /* 0x008ee20000008800 */
[----:B------:R-:W-:Y:S01]  /*0c10*/  UMOV UR9, 0x400 ;  /* 0x0000040000097882 */ /* 0x000fe20000000000 */
[----:B--2---:R-:W-:Y:S01]  /*0c20*/  UMOV UR5, 0x1 ;  /* 0x0000000100057882 */ /* 0x004fe20000000000 */
        /* <DEDUP_REMOVED lines=9> */
[----:B------:R-:W2:Y:S11]  /*0cc0*/  FENCE.VIEW.ASYNC.S ;  /* 0x00000000000073c6 */ /* 0x000eb60000000000 */
[----:B--2---:R4:W2:Y:S01]  /*0cd0*/  SYNCS.EXCH.64 URZ, [UR7+0x150], UR10 ;  /* 0x0001500a07ff75b2 */ /* 0x0048a20008000100 */
[----:B------:R4:W3:Y:S01]  /*0ce0*/  SYNCS.EXCH.64 URZ, [UR7+0x160], UR4 ;  /* 0x0001600407ff75b2 */ /* 0x0008e20008000100 */
[----:B------:R4:W1:Y:S01]  /*0cf0*/  SYNCS.EXCH.64 URZ, [UR7+0x158], UR10 ;  /* 0x0001580a07ff75b2 */ /* 0x0008620008000100 */
[----:B------:R4:W1:Y:S02]  /*0d00*/  SYNCS.EXCH.64 URZ, [UR7+0x168], UR4 ;  /* 0x0001680407ff75b2 */ /* 0x0008640008000100 */
[----:B----4-:R-:W-:Y:S01]  /*0d10*/  NOP ;  /* 0x0000000000007918 */ /* 0x010fe20000000000 */
.L_x_14:
[----:B------:R-:W4:Y:S01]  /*0d20*/  SHFL.IDX PT, R2, R154, RZ, 0x1f ;  /* 0x00001fff9a027589 */ /* 0x000f2200000e0000 */
[----:B------:R-:W-:Y:S01]  /*0d30*/  NOP ;  /* 0x0000000000007918 */ /* 0x000fe20000000000 */
[----:B----4-:R-:W-:-:S13]  /*0d40*/  ISETP.NE.AND P0, PT, R2, 0x3, PT ;  /* 0x000000030200780c */ /* 0x010fda0003f05270 */
[----:B------:R-:W-:Y:S05]  /*0d50*/  @P0 BRA `(.L_x_15) ;  /* 0x0000000000380947 */ /* 0x000fea0003800000 */
[----:B--23--:R-:W2:Y:S01]  /*0d60*/  S2UR UR5, SR_CgaCtaId ;  /* 0x00000000000579c3 */ /* 0x00cea20000008800 */
        /* <DEDUP_REMOVED lines=13> */
.L_x_15:
[----:B--23--:R-:W2:Y:S01]  /*0e40*/  S2UR UR5, SR_CTAID.X ;  /* 0x00000000000579c3 */ /* 0x00cea20000002500 */
[----:B------:R-:W-:-:S05]  /*0e50*/  CS2R.32 R152, SR_CgaSize ;  /* 0x0000000000987805 */ /* 0x000fca0000008a00 */
[----:B------:R-:W-:-:S05]  /*0e60*/  IMAD R152, R152, -0xa0, RZ ;  /* 0xffffff6098987824 */ /* 0x000fca00078e02ff */
[----:B------:R-:W-:-:S14]  /*0e70*/  R2UR UR9, R152 ;  /* 0x00000000980972ca */ /* 0x000fdc00000e0000 */
[----:B------:R-:W3:Y:S01]  /*0e80*/  LDCU UR9, c[0x0][UR9+0x2b0] ;  /* 0x00005600090977ac */ /* 0x000ee20008000800 */
[----:B------:R-:W-:Y:S01]  /*0e90*/  NOP ;  /* 0x0000000000007918 */ /* 0x000fe20000000000 */
[----:B------:R-:W-:-:S05]  /*0ea0*/  CS2R.32 R152, SR_CgaSize ;  /* 0x0000000000987805 */ /* 0x000fca0000008a00 */
[----:B------:R-:W-:-:S05]  /*0eb0*/  IMAD R152, R152, -0xa0, RZ ;  /* 0xffffff6098987824 */ /* 0x000fca00078e02ff */
[----:B------:R-:W-:-:S14]  /*0ec0*/  R2UR UR7, R152 ;  /* 0x00000000980772ca */ /* 0x000fdc00000e0000 */
[----:B------:R-:W4:Y:S01]  /*0ed0*/  LDCU UR7, c[0x0][UR7+0x2b4] ;  /* 0x00005680070777ac */ /* 0x000f220008000800 */
[----:B------:R-:W1:Y:S08]  /*0ee0*/  S2UR UR4, SR_CTAID.Y ;  /* 0x00000000000479c3 */ /* 0x000e700000002600 */
[----:B------:R-:W4:Y:S01]  /*0ef0*/  LDC R9, c[0x0][0xb24] ;  /* 0x0002c900ff097b82 */ /* 0x000f220000000800 */
[----:B--2---:R-:W-:-:S02]  /*0f00*/  I2FP.F32.U32 R4, UR5 ;  /* 0x0000000500047c45 */ /* 0x004fc40008201000 */
[----:B------:R-:W-:-:S05]  /*0f10*/  CS2R.32 R5, SR_CgaSize ;  /* 0x0000000000057805 */ /* 0x000fca0000008a00 */
[----:B------:R-:W-:-:S06]  /*0f20*/  IMAD R5, R5, -0xa0, RZ ;  /* 0xffffff6005057824 */ /* 0x000fcc00078e02ff */
[----:B------:R-:W2:Y:S01]  /*0f30*/  LDC R5, c[0x0][R5+0x2a0] ;  /* 0x0000a80005057b82 */ /* 0x000ea20000000800 */
[----:B------:R-:W-:Y:S01]  /*0f40*/  MOV R21, UR5 ;  /* 0x0000000500157c02 */ /* 0x000fe20008000f00 */
[----:B---3--:R-:W-:Y:S01]  /*0f50*/  FMUL R4, R4, UR9 ;  /* 0x0000000904047c20 */ /* 0x008fe20008400000 */
[----:B-1----:R-:W-:Y:S02]  /*0f60*/  I2FP.F32.U32 R2, UR4 ;  /* 0x0000000400027c45 */ /* 0x002fe40008201000 */
[----:B------:R-:W-:-:S05]  /*0f70*/  CS2R.32 R3, SR_CgaSize ;  /* 0x0000000000037805 */ /* 0x000fca0000008a00 */
[----:B------:R-:W-:-:S06]  /*0f80*/  IMAD R3, R3, -0xa0, RZ ;  /* 0xffffff6003037824 */ /* 0x000fcc00078e02ff */
[----:B------:R-:W1:Y:S01]  /*0f90*/  LDC R3, c[0x0][R3+0x2a4] ;  /* 0x0000a90003037b82 */ /* 0x000e620000000800 */
[----:B------:R-:W3:Y:S01]  /*0fa0*/  F2I.U32.TRUNC.NTZ R152, R4 ;  /* 0x0000000400987305 */ /* 0x000ee2000020f000 */
[----:B------:R-:W-:Y:S01]  /*0fb0*/  MOV R20, UR4 ;  /* 0x0000000400147c02 */ /* 0x000fe20008000f00 */
[----:B----4-:R-:W-:-:S05]  /*0fc0*/  FMUL R2, R2, UR7 ;  /* 0x0000000702027c20 */ /* 0x010fca0008400000 */
[----:B------:R-:W-:Y:S01]  /*0fd0*/  BAR.SYNC.DEFER_BLOCKING 0x0 ;  /* 0x0000000000007b1d */ /* 0x000fe20000010000 */
[----:B------:R-:W-:-:S05]  /*0fe0*/  ISETP.GE.AND P0, PT, R9, 0x1, PT ;  /* 0x000000010900780c */ /* 0x000fca0003f06270 */
[----:B------:R-:W4:Y:S02]  /*0ff0*/  F2I.U32.TRUNC.NTZ R150, R2 ;  /* 0x0000000200967305 */ /* 0x000f24000020f000 */
[----:B------:R-:W1:Y:S01]  /*1000*/  S2UR UR36, SR_CTAID.Z ;  /* 0x00000000002479c3 */ /* 0x000e620000002700 */
[----:B---3--:R-:W-:-:S05]  /*1010*/  IADD3 R152, PT, PT, -R152, RZ, RZ ;  /* 0x000000ff98987210 */ /* 0x008fca0007ffe1ff */
[----:B--2---:R-:W-:Y:S01]  /*1020*/  IMAD R152, R5, R152, UR5 ;  /* 0x0000000505987e24 */ /* 0x004fe2000f8e0298 */
[----:B----4-:R-:W-:-:S05]  /*1030*/  IADD3 R150, PT, PT, -R150, RZ, RZ ;  /* 0x000000ff96967210 */ /* 0x010fca0007ffe1ff */
[----:B-1----:R-:W-:Y:S01]  /*1040*/  IMAD R150, R3, R150, UR4 ;  /* 0x0000000403967e24 */ /* 0x002fe2000f8e0296 */
[----:B------:R-:W-:Y:S06]  /*1050*/  @!P0 BRA `(.L_x_16) ;  /* 0x0000000000b88947 */ /* 0x000fec0003800000 */
[----:B------:R-:W1:Y:S01]  /*1060*/  LDC.64 R4, c[0x0][0xb18] ;  /* 0x0002c600ff047b82 */ /* 0x000e620000000a00 */
[----:B------:R-:W-:-:S07]  /*1070*/  ISETP.NE.AND P0, PT, R9, 0x1, PT ;  /* 0x000000010900780c */ /* 0x000fce0003f05270 */
[----:B------:R-:W2:Y:S08]  /*1080*/  LDC R10, c[0x0][0xb0c] ;  /* 0x0002c300ff0a7b82 */ /* 0x000eb00000000800 */
[----:B------:R-:W3:Y:S08]  /*1090*/  LDC R11, c[0x0][0x370] ;  /* 0x0000dc00ff0b7b82 */ /* 0x000ef00000000800 */
[----:B------:R-:W4:Y:S01]  /*10a0*/  LDC R12, c[0x0][0x374] ;  /* 0x0000dd00ff0c7b82 */ /* 0x000f220000000800 */
[----:B-1----:R-:W-:-:S07]  /*10b0*/  ISETP.NE.AND P1, PT, R4, 0x1, PT ;  /* 0x000000010400780c */ /* 0x002fce0003f25270 */
[----:B------:R-:W3:Y:S01]  /*10c0*/  LDC.64 R6, c[0x0][0xb10] ;  /* 0x0002c400ff067b82 */ /* 0x000ee20000000a00 */
[----:B--2---:R-:W-:-:S07]  /*10d0*/  ISETP.NE.AND P2, PT, R10, 0x1, PT ;  /* 0x000000010a00780c */ /* 0x004fce0003f45270 */
[----:B------:R-:W1:Y:S08]  /*10e0*/  LDC R8, c[0x0][0xb20] ;  /* 0x0002c800ff087b82 */ /* 0x000e700000000800 */
[----:B------:R-:W2:Y:S01]  /*10f0*/  LDC.64 R2, c[0x0][0xb28] ;  /* 0x0002ca00ff027b82 */ /* 0x000ea20000000a00 */
[----:B----4-:R-:W-:-:S04]  /*1100*/  IMAD.HI.U32 R13, R12, R5, RZ ;  /* 0x000000050c0d7227 */ /* 0x010fc800078e00ff */
[----:B------:R-:W-:-:S04]  /*1110*/  IMAD.HI.U32 R5, R20, R5, RZ ;  /* 0x0000000514057227 */ /* 0x000fc800078e00ff */
[----:B---3--:R-:W-:-:S04]  /*1120*/  IMAD.HI.U32 R14, R11, R6, RZ ;  /* 0x000000060b0e7227 */ /* 0x008fc800078e00ff */
[C---:B------:R-:W-:Y:S01]  /*1130*/  IMAD.HI.U32 R16, R21.reuse, R6, RZ ;  /* 0x0000000615107227 */ /* 0x040fe200078e00ff */
[-C--:B------:R-:W-:Y:S02]  /*1140*/  @P2 SHF.R.U32.HI R11, RZ, R7.reuse, R14 ;  /* 0x00000007ff0b2219 */ /* 0x080fe4000001160e */
[-C--:B-1----:R-:W-:Y:S02]  /*1150*/  @P1 SHF.R.U32.HI R12, RZ, R8.reuse, R13 ;  /* 0x00000008ff0c1219 */ /* 0x082fe4000001160d */
[----:B------:R-:W-:Y:S02]  /*1160*/  SHF.R.U32.HI R5, RZ, R8, R5 ;  /* 0x00000008ff057219 */ /* 0x000fe40000011605 */
[----:B------:R-:W-:Y:S02]  /*1170*/  SHF.R.U32.HI R16, RZ, R7, R16 ;  /* 0x00000007ff107219 */ /* 0x000fe40000011610 */
[----:B------:R-:W-:Y:S01]  /*1180*/  SEL R5, R20, R5, !P1 ;  /* 0x0000000514057207 */ /* 0x000fe20004800000 */
[----:B--2---:R-:W-:Y:S01]  /*1190*/  IMAD.HI.U32 R14, R12, R2, RZ ;  /* 0x000000020c0e7227 */ /* 0x004fe200078e00ff */
[----:B------:R-:W-:-:S02]  /*11a0*/  SEL R7, R21, R16, !P2 ;  /* 0x0000001015077207 */ /* 0x000fc40005000000 */
[----:B------:R-:W-:Y:S01]  /*11b0*/  IADD3 R13, PT, PT, -R5, RZ, RZ ;  /* 0x000000ff050d7210 */ /* 0x000fe20007ffe1ff */
[----:B------:R-:W-:Y:S01]  /*11c0*/  IMAD.HI.U32 R6, R11, R2, RZ ;  /* 0x000000020b067227 */ /* 0x000fe200078e00ff */
[----:B------:R-:W-:-:S03]  /*11d0*/  @P0 SHF.R.U32.HI R12, RZ, R3, R14 ;  /* 0x00000003ff0c0219 */ /* 0x000fc6000001160e */
[----:B------:R-:W-:Y:S01]  /*11e0*/  IMAD R13, R4, R13, R20 ;  /* 0x0000000d040d7224 */ /* 0x000fe200078e0214 */
[----:B------:R-:W-:Y:S01]  /*11f0*/  @P0 SHF.R.U32.HI R11, RZ, R3, R6 ;  /* 0x00000003ff0b0219 */ /* 0x000fe20000011606 */
[----:B------:R-:W-:-:S04]  /*1200*/  IMAD R12, R12, R9, RZ ;  /* 0x000000090c0c7224 */ /* 0x000fc800078e02ff */
[----:B------:R-:W-:Y:S01]  /*1210*/  IMAD R6, R11, R9, RZ ;  /* 0x000000090b067224 */ /* 0x000fe200078e02ff */
[----:B------:R-:W-:-:S04]  /*1220*/  ISETP.GE.AND P1, PT, R5, R12, PT ;  /* 0x0000000c0500720c */ /* 0x000fc80003f26270 */
[----:B------:R-:W-:Y:S01]  /*1230*/  ISETP.GE.OR P1, PT, R7, R6, P1 ;  /* 0x000000060700720c */ /* 0x000fe20000f26670 */
[----:B------:R-:W-:-:S05]  /*1240*/  IMAD.HI.U32 R6, R5, R2, RZ ;  /* 0x0000000205067227 */ /* 0x000fca00078e00ff */
[----:B------:R-:W-:-:S04]  /*1250*/  SHF.R.U32.HI R6, RZ, R3, R6 ;  /* 0x00000003ff067219 */ /* 0x000fc80000011606 */
[----:B------:R-:W-:-:S03]  /*1260*/  SEL R6, R5, R6, !P0 ;  /* 0x0000000605067207 */ /* 0x000fc60004000000 */
[----:B------:R-:W-:Y:S01]  /*1270*/  @!P1 IMAD.HI.U32 R8, R7, R2, RZ ;  /* 0x0000000207089227 */ /* 0x000fe200078e00ff */
[----:B------:R-:W-:-:S04]  /*1280*/  IADD3 R2, PT, PT, -R6, RZ, RZ ;  /* 0x000000ff06027210 */ /* 0x000fc80007ffe1ff */
[----:B------:R-:W-:Y:S01]  /*1290*/  @!P1 SHF.R.U32.HI R8, RZ, R3, R8 ;  /* 0x00000003ff089219 */ /* 0x000fe20000011608 */
[----:B------:R-:W-:-:S03]  /*12a0*/  IMAD R2, R9, R2, R5 ;  /* 0x0000000209027224 */ /* 0x000fc600078e0205 */
[----:B------:R-:W-:-:S05]  /*12b0*/  @!P1 SEL R3, R7, R8, !P0 ;  /* 0x0000000807039207 */ /* 0x000fca0004000000 */
[--C-:B------:R-:W-:Y:S02]  /*12c0*/  @!P1 IMAD.IADD R6, R6, 0x1, -R3.reuse ;  /* 0x0000000106069824 */ /* 0x100fe400078e0a03 */
[----:B------:R-:W-:Y:S01]  /*12d0*/  @!P1 IMAD R3, R2, R11, R3 ;  /* 0x0000000b02039224 */ /* 0x000fe200078e0203 */
[----:B------:R-:W-:Y:S01]  /*12e0*/  IADD3 R2, PT, PT, -R7, RZ, RZ ;  /* 0x000000ff07027210 */ /* 0x000fe20007ffe1ff */
[----:B------:R-:W-:Y:S02]  /*12f0*/  @!P1 IMAD R5, R6, R9, R7 ;  /* 0x0000000906059224 */ /* 0x000fe400078e0207 */
[----:B------:R-:W-:Y:S02]  /*1300*/  @!P1 IMAD.MOV.U32 R7, RZ, RZ, R3 ;  /* 0x000000ffff079224 */ /* 0x000fe400078e0003 */
[----:B------:R-:W-:Y:S02]  /*1310*/  IMAD R2, R10, R2, R21 ;  /* 0x000000020a027224 */ /* 0x000fe400078e0215 */
[----:B------:R-:W-:-:S02]  /*1320*/  IMAD R20, R5, R4, R13 ;  /* 0x0000000405147224 */ /* 0x000fc400078e020d */
[----:B------:R-:W-:Y:S02]  /*1330*/  IMAD R21, R7, R10, R2 ;  /* 0x0000000a07157224 */ /* 0x000fe400078e0202 */
.L_x_16:
[----:B------:R-:W1:Y:S01]  /*1340*/  LDCU UR4, c[0x0][0xb30] ;  /* 0x00016600ff0477ac */ /* 0x000e620008000800 */
[----:B------:R-:W2:Y:S08]  /*1350*/  S2UR UR37, SR_CgaCtaId ;  /* 0x00000000002579c3 */ /* 0x000eb00000008800 */
[----:B------:R-:W3:Y:S01]  /*1360*/  LDC R72, c[0x0][0xb24] ;  /* 0x0002c900ff487b82 */ /* 0x000ee20000000800 */
[----:B-1----:R-:W-:-:S09]  /*1370*/  UISETP.NE.AND UP1, UPT, UR4, 0x1, UPT ;  /* 0x000000010400788c */ /* 0x002fd2000bf25270 */
[----:B--2---:R-:W-:Y:S05]  /*1380*/  BRA.U UP1, `(.L_x_17) ;  /* 0x0000000101407547 */ /* 0x004fea000b800000 */
[----:B------:R-:W1:Y:S08]  /*1390*/  LDC.64 R4, c[0x0][0xb10] ;  /* 0x0002c400ff047b82 */ /* 0x000e700000000a00 */
[----:B------:R-:W2:Y:S08]  /*13a0*/  LDC.64 R2, c[0x0][0xb18] ;  /* 0x0002c600ff027b82 */ /* 0x000eb00000000a00 */
[----:B------:R-:W4:Y:S08]  /*13b0*/  LDC R6, c[0x0][0xb20] ;  /* 0x0002c800ff067b82 */ /* 0x000f300000000800 */
[----:B------:R-:W3:Y:S01]  /*13c0*/  LDC R8, c[0x0][0xb0c] ;  /* 0x0002c300ff087b82 */ /* 0x000ee20000000800 */
[----:B-1----:R-:W-:-:S05]  /*13d0*/  IMAD.HI.U32 R4, R21, R4, RZ ;  /* 0x0000000415047227 */ /* 0x002fca00078e00ff */
[----:B------:R-:W-:Y:S01]  /*13e0*/  SHF.R.U32.HI R4, RZ, R5, R4 ;  /* 0x00000005ff047219 */ /* 0x000fe20000011604 */
[----:B--2---:R-:W-:Y:S01]  /*13f0*/  IMAD.HI.U32 R3, R20, R3, RZ ;  /* 0x0000000314037227 */ /* 0x004fe200078e00ff */
[----:B------:R-:W-:-:S04]  /*1400*/  ISETP.NE.AND P0, PT, R2, 0x1, PT ;  /* 0x000000010200780c */ /* 0x000fc80003f05270 */
[----:B----4-:R-:W-:-:S04]  /*1410*/  SHF.R.U32.HI R3, RZ, R6, R3 ;  /* 0x00000006ff037219 */ /* 0x010fc80000011603 */
[----:B------:R-:W-:Y:S02]  /*1420*/  SEL R3, R20, R3, !P0 ;  /* 0x0000000314037207 */ /* 0x000fe40004000000 */
[----:B---3--:R-:W-:-:S04]  /*1430*/  ISETP.NE.AND P1, PT, R8, 0x1, PT ;  /* 0x000000010800780c */ /* 0x008fc80003f25270 */
[----:B------:R-:W-:-:S05]  /*1440*/  SEL R4, R21, R4, !P1 ;  /* 0x0000000415047207 */ /* 0x000fca0004800000 */
[----:B------:R-:W-:Y:S02]  /*1450*/  IMAD.IADD R5, R3, 0x1, -R4 ;  /* 0x0000000103057824 */ /* 0x000fe400078e0a04 */
[----:B------:R-:W-:Y:S02]  /*1460*/  IMAD.IADD R3, R4, 0x1, -R3 ;  /* 0x0000000104037824 */ /* 0x000fe400078e0a03 */
[----:B------:R-:W-:Y:S02]  /*1470*/  IMAD R21, R5, R8, R21 ;  /* 0x0000000805157224 */ /* 0x000fe400078e0215 */
[----:B------:R-:W-:-:S07]  /*1480*/  IMAD R20, R3, R2, R20 ;  /* 0x0000000203147224 */ /* 0x000fce00078e0214 */
.L_x_17:
[----:B------:R-:W-:Y:S01]  /*1490*/  BAR.SYNC.DEFER_BLOCKING 0x0 ;  /* 0x0000000000007b1d */ /* 0x000fe20000010000 */
[----:B------:R-:W-:Y:S01]  /*14a0*/  UISETP.NE.AND UP1, UPT, UR8, 0x2, UPT ;  /* 0x000000020800788c */ /* 0x000fe2000bf25270 */
[----:B------:R-:W-:Y:S02]  /*14b0*/  ISETP.NE.OR P5, PT, R0, 0x2, !P5 ;  /* 0x000000020000780c */ /* 0x000fe40006fa5670 */
[----:B------:R-:W-:-:S06]  /*14c0*/  LOP3.LUT R2, R167, 0x1f, RZ, 0xc0, !PT ;  /* 0x0000001fa7027812 */ /* 0x000fcc00078ec0ff */
[----:B------:R-:W-:Y:S05]  /*14d0*/  BRA.U UP1, `(.L_x_18) ;  /* 0x0000001501c87547 */ /* 0x000fea000b800000 */
[----:B------:R-:W1:Y:S01]  /*14e0*/  LDCU UR13, c[0x0][0x38c] ;  /* 0x00007180ff0d77ac */ /* 0x000e620008000800 */
[----:B------:R-:W2:Y:S01]  /*14f0*/  LDC R9, c[0x0][0x370] ;  /* 0x0000dc00ff097b82 */ /* 0x000ea20000000800 */
[----:B------:R-:W-:Y:S01]  /*1500*/  PLOP3.LUT P1, PT, PT, PT, UP2, 0x80, 0x8 ;  /* 0x000000000008781c */ /* 0x000fe20003f2f028 */
[----:B------:R-:W-:Y:S01]  /*1510*/  HFMA2 R12, -RZ, RZ, 0, 0 ;  /* 0x00000000ff0c7431 */ /* 0x000fe200000001ff */
[----:B------:R-:W-:Y:S01]  /*1520*/  ISETP.EQ.OR P4, PT, R2, RZ, P5 ;  /* 0x000000ff0200720c */ /* 0x000fe20002f82670 */
[----:B------:R-:W-:Y:S01]  /*1530*/  IMAD.MOV.U32 R15, RZ, RZ, 0x1 ;  /* 0x00000001ff0f7424 */ /* 0x000fe200078e00ff */
[----:B------:R-:W-:Y:S01]  /*1540*/  PLOP3.LUT P1, PT, P1, PT, PT, 0x8, 0x80 ;  /* 0x000000000080781c */ /* 0x000fe20000f2e170 */
[----:B------:R-:W-:Y:S01]  /*1550*/  IMAD.MOV.U32 R14, RZ, RZ, RZ ;  /* 0x000000ffff0e7224 */ /* 0x000fe200078e00ff */
[----:B------:R-:W-:Y:S01]  /*1560*/  MOV R8, 0x1 ;  /* 0x0000000100087802 */ /* 0x000fe20000000f00 */
[----:B------:R-:W4:Y:S01]  /*1570*/  LDC R0, c[0x0][0x374] ;  /* 0x0000dd00ff007b82 */ /* 0x000f220000000800 */
[----:B------:R-:W-:Y:S01]  /*1580*/  IMAD.MOV.U32 R10, RZ, RZ, RZ ;  /* 0x000000ffff0a7224 */ /* 0x000fe200078e00ff */
[----:B------:R-:W2:Y:S01]  /*1590*/  LDCU.64 UR22, c[0x0][0x348] ;  /* 0x00006900ff1677ac */ /* 0x000ea20008000a00 */
[----:B------:R-:W-:Y:S01]  /*15a0*/  UMOV UR6, URZ ;  /* 0x000000ff00067c82 */ /* 0x000fe20008000000 */
[----:B-1----:R-:W-:-:S04]  /*15b0*/  UIADD3 UR5, UPT, UPT, UR13, 0x1f, URZ ;  /* 0x0000001f0d057890 */ /* 0x002fc8000fffe0ff */
[----:B------:R-:W-:-:S04]  /*15c0*/  USHF.R.S32.HI UR4, URZ, 0x1f, UR5 ;  /* 0x0000001fff047899 */ /* 0x000fc80008011405 */
[----:B------:R-:W-:-:S04]  /*15d0*/  ULEA.HI UR4, UR4, UR5, URZ, 0x5 ;  /* 0x0000000504047291 */ /* 0x000fc8000f8f28ff */
[----:B------:R-:W-:Y:S02]  /*15e0*/  USHF.R.S32.HI UR15, URZ, 0x5, UR4 ;  /* 0x00000005ff0f7899 */ /* 0x000fe40008011404 */
[----:B------:R-:W-:Y:S02]  /*15f0*/  UIADD3 UR4, UPT, UPT, UR13, -0x1, URZ ;  /* 0xffffffff0d047890 */ /* 0x000fe4000fffe0ff */
[----:B------:R-:W-:Y:S02]  /*1600*/  UISETP.LT.U32.AND UP0, UPT, UR15, 0xe, UPT ;  /* 0x0000000e0f00788c */ /* 0x000fe4000bf01070 */
[----:B------:R-:W-:Y:S02]  /*1610*/  UISETP.GE.U32.AND UP1, UPT, UR4, -0x3f, UPT ;  /* 0xffffffc10400788c */ /* 0x000fe4000bf26070 */
[----:B------:R-:W-:Y:S02]  /*1620*/  USEL UR14, UR15, 0xe, UP0 ;  /* 0x0000000e0f0e7887 */ /* 0x000fe40008000000 */
[----:B------:R-:W-:-:S02]  /*1630*/  UIADD3 UR13, UPT, UPT, UR13, 0x3e, URZ ;  /* 0x0000003e0d0d7890 */ /* 0x000fc4000fffe0ff */
[----:B------:R-:W-:Y:S02]  /*1640*/  UIADD3 UR5, UPT, UPT, UR14, -0x1, URZ ;  /* 0xffffffff0e057890 */ /* 0x000fe4000fffe0ff */
[----:B------:R-:W-:-:S03]  /*1650*/  UIADD3 UR7, UPT, UPT, UR15, -UR14, URZ ;  /* 0x8000000e0f077290 */ /* 0x000fc6000fffe0ff */
[----:B------:R-:W-:-:S04]  /*1660*/  @UP1 UIADD3 UR5, UPT, UPT, UR14, URZ, URZ ;  /* 0x000000ff0e051290 */ /* 0x000fc8000fffe0ff */
[----:B--2---:R-:W-:-:S12]  /*1670*/  UIADD3 UR5, UPT, UPT, UR5, 0x1, URZ ;  /* 0x0000000105057890 */ /* 0x004fd8000fffe0ff */
.L_x_36:
[----:B------:R-:W-:Y:S01]  /*1680*/  UISETP.NE.AND UP0, UPT, UR37, URZ, UPT ;  /* 0x000000ff2500728c */ /* 0x000fe2000bf05270 */
[----:B------:R-:W1:Y:S08]  /*1690*/  S2UR UR37, SR_CgaCtaId ;  /* 0x00000000002579c3 */ /* 0x000e700000008800 */
[----:B------:R-:W-:Y:S05]  /*16a0*/  BRA.U UP0, `(.L_x_19) ;  /* 0x0000000100347547 */ /* 0x000fea000b800000 */
[----:B------:R-:W2:Y:S01]  /*16b0*/  S2R R2, SR_CgaCtaId ;  /* 0x0000000000027919 */ /* 0x000ea20000008800 */
[----:B------:R-:W-:-:S04]  /*16c0*/  MOV R3, 0x400 ;  /* 0x0000040000037802 */ /* 0x000fc80000000f00 */
[----:B--2---:R-:W-:Y:S02]  /*16d0*/  LEA R3, R2, R3, 0x18 ;  /* 0x0000000302037211 */ /* 0x004fe400078ec0ff */
[----:B------:R-:W-:-:S03]  /*16e0*/  SHF.L.U32 R2, R8, 0x1f, RZ ;  /* 0x0000001f08027819 */ /* 0x000fc600000006ff */
[----:B------:R-:W-:-:S04]  /*16f0*/  IMAD R3, R10, 0x8, R3 ;  /* 0x000000080a037824 */ /* 0x000fc800078e0203 */
[----:B------:R-:W2:Y:S02]  /*1700*/  SYNCS.PHASECHK.TRANS64.TRYWAIT P0, [R3+URZ+0x180], R2 ;  /* 0x00018002030075a7 */ /* 0x000ea400080011ff */
[----:B--2---:R-:W-:Y:S05]  /*1710*/  @!P0 BRA `(.L_x_20) ;  /* 0x0000009c00d48947 */ /* 0x004fea0003800000 */
.L_x_134:
[----:B------:R-:W-:Y:S01]  /*1720*/  VIADD R10, R10, 0x1 ;  /* 0x000000010a0a7836 */ /* 0x000fe20000000000 */
[----:B------:R2:W-:Y:S04]  /*1730*/  SYNCS.ARRIVE.TRANS64.A1T0 RZ, [R3+URZ+0x170], RZ ;  /* 0x000170ff03ff79a7 */ /* 0x0005e800081000ff */
[----:B------:R-:W-:-:S04]  /*1740*/  ISETP.NE.AND P0, PT, R10, 0x2, PT ;  /* 0x000000020a00780c */ /* 0x000fc80003f05270 */
[----:B------:R-:W-:Y:S02]  /*1750*/  SEL R10, R10, RZ, P0 ;  /* 0x000000ff0a0a7207 */ /* 0x000fe40000000000 */
[----:B--2---:R-:W-:-:S04]  /*1760*/  SEL R3, RZ, 0x1, P0 ;  /* 0x00000001ff037807 */ /* 0x004fc80000000000 */
[----:B------:R-:W-:-:S07]  /*1770*/  LOP3.LUT R8, R8, R3, RZ, 0x3c, !PT ;  /* 0x0000000308087212 */ /* 0x000fce00078e3cff */
.L_x_19:
[----:B------:R-:W-:Y:S01]  /*1780*/  UMOV UR4, 0x400 ;  /* 0x0000040000047882 */ /* 0x000fe20000000000 */
[----:B------:R-:W-:Y:S01]  /*1790*/  SHF.L.U32 R2, R15, 0x1f, RZ ;  /* 0x0000001f0f027819 */ /* 0x000fe200000006ff */
[----:B-1----:R-:W-:Y:S01]  /*17a0*/  ULEA UR4, UR37, UR4, 0x18 ;  /* 0x0000000425047291 */ /* 0x002fe2000f8ec0ff */
[----:B------:R-:W-:Y:S01]  /*17b0*/  R2UR UR35, R21 ;  /* 0x00000000152372ca */ /* 0x000fe200000e0000 */
[----:B------:R-:W-:Y:S01]  /*17c0*/  UISETP.GE.U32.AND UP0, UPT, UR13, 0x3f, UPT ;  /* 0x0000003f0d00788c */ /* 0x000fe2000bf06070 */
[----:B------:R-:W-:Y:S01]  /*17d0*/  R2UR UR11, R20 ;  /* 0x00000000140b72ca */ /* 0x000fe200000e0000 */
[----:B------:R-:W-:Y:S01]  /*17e0*/  ULEA UR8, UR6, UR4, 0x3 ;  /* 0x0000000406087291 */ /* 0x000fe2000f8e18ff */
[----:B------:R-:W-:-:S08]  /*17f0*/  UMOV UR24, URZ ;  /* 0x000000ff00187c82 */ /* 0x000fd00008000000 */
[----:B------:R1:W2:Y:S01]  /*1800*/  SYNCS.PHASECHK.TRANS64.TRYWAIT P0, [UR8+0x70], R2 ;  /* 0x00007002ff0075a7 */ /* 0x0002a20008001108 */
[----:B------:R-:W-:Y:S02]  /*1810*/  USHF.L.U32 UR35, UR35, 0x7, URZ ;  /* 0x0000000723237899 */ /* 0x000fe400080006ff */
[----:B------:R-:W-:Y:S01]  /*1820*/  USHF.L.U32 UR11, UR11, 0x8, URZ ;  /* 0x000000080b0b7899 */ /* 0x000fe200080006ff */
[----:B------:R-:W-:Y:S11]  /*1830*/  BRA.U !UP0, `(.L_x_21) ;  /* 0x0000000108a87547 */ /* 0x000ff6000b800000 */
[----:B------:R-:W-:Y:S01]  /*1840*/  UMOV UR16, URZ ;  /* 0x000000ff00107c82 */ /* 0x000fe20008000000 */
[----:B------:R-:W-:-:S05]  /*1850*/  UMOV UR17, UR6 ;  /* 0x0000000600117c82 */ /* 0x000fca0008000000 */
.L_x_26:
[----:B-1----:R-:W-:Y:S01]  /*1860*/  ULEA UR33, UR17, UR4, 0x3 ;  /* 0x0000000411217291 */ /* 0x002fe2000f8e18ff */
[----:B--2---:R-:W-:Y:S01]  /*1870*/  @!P5 MOV R3, 0x3000 ;  /* 0x000030000003d802 */ /* 0x004fe20000000f00 */
[----:B--2---:R-:W-:Y:S10]  /*1880*/  @P0 BRA `(.L_x_22) ;  /* 0x00000000000c0947 */ /* 0x004ff40003800000 */
[----:B------:R-:W-:-:S04]  /*1890*/  SHF.L.U32 R5, R15, 0x1f, RZ ;  /* 0x0000001f0f057819 */ /* 0x000fc800000006ff */
[----:B------:R-:W2:Y:S02]  /*18a0*/  SYNCS.PHASECHK.TRANS64.TRYWAIT P0, [UR33+0x70], R5 ;  /* 0x00007005ff0075a7 */ /* 0x000ea40008001121 */
[----:B--2---:R-:W-:Y:S05]  /*18b0*/  @!P0 BRA `(.L_x_23) ;  /* 0x0000009c00808947 */ /* 0x004fea0003800000 */
.L_x_22:
[----:B------:R2:W-:Y:S01]  /*18c0*/  @!P5 SYNCS.ARRIVE.TRANS64 RZ, [UR33], R3 ;  /* 0x00000003ffffd9a7 */ /* 0x0005e20008000021 */
[----:B------:R-:W-:Y:S04]  /*18d0*/  BSSY.RECONVERGENT B0, `(.L_x_24) ;  /* 0x0000003000007945 */ /* 0x000fe80003800200 */
[----:B------:R-:W-:Y:S05]  /*18e0*/  @P4 BRA `(.L_x_25) ;  /* 0x0000000000044947 */ /* 0x000fea0003800000 */
[----:B------:R-:W-:Y:S05]  /*18f0*/  BPT.TRAP 0x1 ;  /* 0x000000040000795c */ /* 0x000fea0000300000 */
.L_x_25:
[----:B------:R-:W-:Y:S05]  /*1900*/  BSYNC.RECONVERGENT B0 ;  /* 0x0000000000007941 */ /* 0x000fea0003800200 */
.L_x_24:
[----:B------:R-:W-:Y:S02]  /*1910*/  UIADD3 UR6, UPT, UPT, UR17, 0x1, URZ ;  /* 0x0000000111067890 */ /* 0x000fe4000fffe0ff */
[----:B------:R-:W-:Y:S02]  /*1920*/  ULEA UR32, UR17, UR4, 0xc ;  /* 0x0000000411207291 */ /* 0x000fe4000f8e60ff */
[----:B------:R-:W-:Y:S02]  /*1930*/  UISETP.NE.AND UP0, UPT, UR6, 0xe, UPT ;  /* 0x0000000e0600788c */ /* 0x000fe4000bf05270 */
[----:B------:R-:W-:Y:S02]  /*1940*/  UIADD3 UR26, UP1, UPT, UR22, 0x80, URZ ;  /* 0x00000080161a7890 */ /* 0x000fe4000ff3e0ff */
[----:B------:R-:W-:Y:S02]  /*1950*/  USEL UR9, URZ, 0x1, UP0 ;  /* 0x00000001ff097887 */ /* 0x000fe40008000000 */
[----:B------:R-:W-:-:S02]  /*1960*/  USEL UR6, UR6, URZ, UP0 ;  /* 0x000000ff06067287 */ /* 0x000fc40008000000 */
[----:B------:R-:W-:Y:S02]  /*1970*/  UIADD3 UR20, UP0, UPT, UR22, 0x180, URZ ;  /* 0x0000018016147890 */ /* 0x000fe4000ff1e0ff */
[----:B------:R-:W-:Y:S01]  /*1980*/  ULEA UR8, UR6, UR4, 0x3 ;  /* 0x0000000406087291 */ /* 0x000fe2000f8e18ff */
[----:B------:R-:W-:Y:S01]  /*1990*/  LOP3.LUT R15, R15, UR9, RZ, 0x3c, !PT ;  /* 0x000000090f0f7c12 */ /* 0x000fe2000f8e3cff */
[----:B------:R-:W-:Y:S02]  /*19a0*/  USHF.L.U32 UR34, UR16, 0x5, URZ ;  /* 0x0000000510227899 */ /* 0x000fe400080006ff */
[----:B------:R-:W-:Y:S01]  /*19b0*/  UIADD3.X UR27, UPT, UPT, URZ, UR23, URZ, UP1, !UPT ;  /* 0x00000017ff1b7290 */ /* 0x000fe20008ffe4ff */
[----:B-1----:R-:W-:Y:S01]  /*19c0*/  SHF.L.U32 R2, R15, 0x1f, RZ ;  /* 0x0000001f0f027819 */ /* 0x002fe200000006ff */
[----:B------:R-:W-:Y:S02]  /*19d0*/  UIADD3 UR32, UPT, UPT, UR32, 0xc400, URZ ;  /* 0x0000c40020207890 */ /* 0x000fe4000fffe0ff */
[----:B------:R-:W-:Y:S01]  /*19e0*/  UIADD3.X UR21, UPT, UPT, URZ, UR23, URZ, UP0, !UPT ;  /* 0x00000017ff157290 */ /* 0x000fe200087fe4ff */
[----:B------:R1:W1:Y:S01]  /*19f0*/  SYNCS.PHASECHK.TRANS64.TRYWAIT P0, [UR8+0x70], R2 ;  /* 0x00007002ff0075a7 */ /* 0x0002620008001108 */
[----:B------:R-:W-:Y:S01]  /*1a00*/  ULEA UR8, UR17, UR4, 0xd ;  /* 0x0000000411087291 */ /* 0x000fe2000f8e68ff */
[----:B------:R-:W-:Y:S01]  /*1a10*/  UMOV UR18, 0x0 ;  /* 0x0000000000127882 */ /* 0x000fe20000000000 */
[----:B------:R-:W-:-:S02]  /*1a20*/  UMOV UR19, 0x10000000 ;  /* 0x1000000000137882 */ /* 0x000fc40000000000 */
[----:B------:R-:W-:Y:S01]  /*1a30*/  UIADD3 UR8, UPT, UPT, UR8, 0x1a400, URZ ;  /* 0x0001a40008087890 */ /* 0x000fe2000fffe0ff */
[----:B------:R1:W-:Y:S01]  /*1a40*/  UTMALDG.3D [UR32], [UR26], desc[UR18] ;  /* 0x000012201a0075b4 */ /* 0x0003e20008011000 */
[----:B------:R-:W-:Y:S01]  /*1a50*/  UMOV UR12, UR36 ;  /* 0x00000024000c7c82 */ /* 0x000fe20008000000 */
[----:B------:R-:W-:Y:S01]  /*1a60*/  UMOV UR9, UR33 ;  /* 0x0000002100097c82 */ /* 0x000fe20008000000 */
[----:B------:R-:W-:Y:S01]  /*1a70*/  UMOV UR10, UR34 ;  /* 0x00000022000a7c82 */ /* 0x000fe20008000000 */
[----:B------:R-:W-:Y:S01]  /*1a80*/  UIADD3 UR16, UPT, UPT, UR16, 0x1, URZ ;  /* 0x0000000110107890 */ /* 0x000fe2000fffe0ff */
[----:B------:R-:W-:Y:S01]  /*1a90*/  UMOV UR24, UR5 ;  /* 0x0000000500187c82 */ /* 0x000fe20008000000 */
[----:B------:R-:W-:Y:S02]  /*1aa0*/  UMOV UR17, UR6 ;  /* 0x0000000600117c82 */ /* 0x000fe40008000000 */
[----:B------:R1:W-:Y:S01]  /*1ab0*/  UTMALDG.3D [UR8], [UR20], desc[UR18] ;  /* 0x00001208140075b4 */ /* 0x0003e20008011000 */
[----:B------:R-:W-:-:S09]  /*1ac0*/  UISETP.NE.AND UP0, UPT, UR16, UR5, UPT ;  /* 0x000000051000728c */ /* 0x000fd2000bf05270 */
[----:B------:R-:W-:Y:S05]  /*1ad0*/  BRA.U UP0, `(.L_x_26) ;  /* 0xfffffffd00607547 */ /* 0x000fea000b83ffff */
.L_x_21:
[----:B-1----:R-:W-:Y:S01]  /*1ae0*/  ULEA UR8, UR6, UR4, 0x3 ;  /* 0x0000000406087291 */ /* 0x002fe2000f8e18ff */
[----:B------:R-:W-:Y:S01]  /*1af0*/  SHF.L.U32 R2, R15, 0x1f, RZ ;  /* 0x0000001f0f027819 */ /* 0x000fe200000006ff */
[----:B------:R-:W-:Y:S01]  /*1b00*/  @!P1 SYNCS.ARRIVE.TRANS64.A1T0 RZ, [UR4+0x128], RZ ;  /* 0x000128ffffff99a7 */ /* 0x000fe20008100004 */
[----:B------:R-:W-:-:S06]  /*1b10*/  UISETP.GT.AND UP0, UPT, UR15, UR14, UPT ;  /* 0x0000000e0f00728c */ /* 0x000fcc000bf04270 */
[----:B--2---:R1:W2:Y:S03]  /*1b20*/  SYNCS.PHASECHK.TRANS64.TRYWAIT P0, [UR8+0x70], R2 ;  /* 0x00007002ff0075a7 */ /* 0x0042a60008001108 */
[----:B------:R-:W-:Y:S05]  /*1b30*/  BRA.U !UP0, `(.L_x_27) ;  /* 0x0000000108ac7547 */ /* 0x000fea000b800000 */
[----:B------:R-:W-:Y:S01]  /*1b40*/  UIADD3 UR21, UPT, UPT, UR7, UR24, URZ ;  /* 0x0000001807157290 */ /* 0x000fe2000fffe0ff */
[----:B------:R-:W-:-:S11]  /*1b50*/  UMOV UR25, UR6 ;  /* 0x0000000600197c82 */ /* 0x000fd60008000000 */
.L_x_32:
[----:B-1----:R-:W-:Y:S01]  /*1b60*/  ULEA UR17, UR25, UR4, 0x3 ;  /* 0x0000000419117291 */ /* 0x002fe2000f8e18ff */
[----:B--2---:R-:W-:Y:S01]  /*1b70*/  @!P5 MOV R3, 0x3000 ;  /* 0x000030000003d802 */ /* 0x004fe20000000f00 */
[----:B--2---:R-:W-:Y:S10]  /*1b80*/  @P0 BRA `(.L_x_28) ;  /* 0x00000000000c0947 */ /* 0x004ff40003800000 */
[----:B------:R-:W-:-:S04]  /*1b90*/  SHF.L.U32 R5, R15, 0x1f, RZ ;  /* 0x0000001f0f057819 */ /* 0x000fc800000006ff */
[----:B------:R-:W2:Y:S02]  /*1ba0*/  SYNCS.PHASECHK.TRANS64.TRYWAIT P0, [UR17+0x70], R5 ;  /* 0x00007005ff0075a7 */ /* 0x000ea40008001111 */
[----:B--2---:R-:W-:Y:S05]  /*1bb0*/  @!P0 BRA `(.L_x_29) ;  /* 0x0000009800d88947 */ /* 0x004fea0003800000 */
.L_x_28:
[----:B------:R2:W-:Y:S01]  /*1bc0*/  @!P5 SYNCS.ARRIVE.TRANS64 RZ, [UR17], R3 ;  /* 0x00000003ffffd9a7 */ /* 0x0005e20008000011 */
[----:B------:R-:W-:Y:S04]  /*1bd0*/  BSSY.RECONVERGENT B0, `(.L_x_30) ;  /* 0x0000003000007945 */ /* 0x000fe80003800200 */
[----:B------:R-:W-:Y:S05]  /*1be0*/  @P4 BRA `(.L_x_31) ;  /* 0x0000000000044947 */ /* 0x000fea0003800000 */
[----:B------:R-:W-:Y:S05]  /*1bf0*/  BPT.TRAP 0x1 ;  /* 0x000000040000795c */ /* 0x000fea0000300000 */
.L_x_31:
[----:B------:R-:W-:Y:S05]  /*1c00*/  BSYNC.RECONVERGENT B0 ;  /* 0x0000000000007941 */ /* 0x000fea0003800200 */
.L_x_30:
        /* <DEDUP_REMOVED lines=10> */
[----:B------:R-:W-:Y:S01]  /*1cb0*/  UIADD3 UR16, UPT, UPT, UR16, 0xc400, URZ ;  /* 0x0000c40010107890 */ /* 0x000fe2000fffe0ff */
[----:B-1----:R-:W-:Y:S01]  /*1cc0*/  SHF.L.U32 R2, R15, 0x1f, RZ ;  /* 0x0000001f0f027819 */ /* 0x002fe200000006ff */
[----:B------:R-:W-:Y:S02]  /*1cd0*/  UIADD3.X UR31, UPT, UPT, URZ, UR23, URZ, UP1, !UPT ;  /* 0x00000017ff1f7290 */ /* 0x000fe40008ffe4ff */
[----:B------:R-:W-:Y:S01]  /*1ce0*/  UIADD3.X UR29, UPT, UPT, URZ, UR23, URZ, UP0, !UPT ;  /* 0x00000017ff1d7290 */ /* 0x000fe200087fe4ff */
[----:B------:R1:W1:Y:S01]  /*1cf0*/  SYNCS.PHASECHK.TRANS64.TRYWAIT P0, [UR8+0x70], R2 ;  /* 0x00007002ff0075a7 */ /* 0x0002620008001108 */
[----:B------:R-:W-:Y:S01]  /*1d00*/  ULEA UR8, UR25, UR4, 0xd ;  /* 0x0000000419087291 */ /* 0x000fe2000f8e68ff */
[----:B------:R-:W-:Y:S01]  /*1d10*/  UMOV UR26, 0x0 ;  /* 0x00000000001a7882 */ /* 0x000fe20000000000 */
[----:B------:R-:W-:-:S02]  /*1d20*/  UMOV UR27, 0x10000000 ;  /* 0x10000000001b7882 */ /* 0x000fc40000000000 */
[----:B------:R-:W-:Y:S01]  /*1d30*/  UIADD3 UR8, UPT, UPT, UR8, 0x1a400, URZ ;  /* 0x0001a40008087890 */ /* 0x000fe2000fffe0ff */
[----:B------:R-:W-:Y:S01]  /*1d40*/  UMOV UR19, UR35 ;  /* 0x0000002300137c82 */ /* 0x000fe20008000000 */
[----:B------:R-:W-:Y:S01]  /*1d50*/  UMOV UR20, UR36 ;  /* 0x0000002400147c82 */ /* 0x000fe20008000000 */
[----:B------:R-:W-:Y:S01]  /*1d60*/  UMOV UR12, UR36 ;  /* 0x00000024000c7c82 */ /* 0x000fe20008000000 */
[----:B------:R-:W-:Y:S01]  /*1d70*/  UMOV UR9, UR17 ;  /* 0x0000001100097c82 */ /* 0x000fe20008000000 */
[----:B------:R-:W-:Y:S01]  /*1d80*/  UMOV UR10, UR18 ;  /* 0x00000012000a7c82 */ /* 0x000fe20008000000 */
[----:B------:R1:W-:Y:S01]  /*1d90*/  UTMALDG.3D [UR16], [UR30], desc[UR26] ;  /* 0x00001a101e0075b4 */ /* 0x0003e20008011000 */
[----:B------:R-:W-:Y:S01]  /*1da0*/  UIADD3 UR24, UPT, UPT, UR24, 0x1, URZ ;  /* 0x0000000118187890 */ /* 0x000fe2000fffe0ff */
[----:B------:R-:W-:-:S03]  /*1db0*/  UMOV UR25, UR6 ;  /* 0x0000000600197c82 */ /* 0x000fc60008000000 */
[----:B------:R-:W-:Y:S01]  /*1dc0*/  UISETP.NE.AND UP0, UPT, UR24, UR21, UPT ;  /* 0x000000151800728c */ /* 0x000fe2000bf05270 */
[----:B------:R1:W-:Y:S08]  /*1dd0*/  UTMALDG.3D [UR8], [UR28], desc[UR26] ;  /* 0x00001a081c0075b4 */ /* 0x0003f00008011000 */
[----:B------:R-:W-:Y:S05]  /*1de0*/  BRA.U UP0, `(.L_x_32) ;  /* 0xfffffffd005c7547 */ /* 0x000fea000b83ffff */
.L_x_27:
[----:B-1----:R-:W-:Y:S01]  /*1df0*/  LEA R2, R14, UR4, 0x3 ;  /* 0x000000040e027c11 */ /* 0x002fe2000f8e18ff */
[----:B------:R-:W-:Y:S01]  /*1e00*/  NOP ;  /* 0x0000000000007918 */ /* 0x000fe20000000000 */
[----:B--2---:R-:W-:Y:S02]  /*1e10*/  SHF.L.U32 R3, R12, 0x1f, RZ ;  /* 0x0000001f0c037819 */ /* 0x004fe400000006ff */
[----:B------:R-:W-:Y:S02]  /*1e20*/  LEA R4, R14, UR4, 0x4 ;  /* 0x000000040e047c11 */ /* 0x000fe4000f8e20ff */
[----:B------:R-:W1:Y:S02]  /*1e30*/  SYNCS.PHASECHK.TRANS64.TRYWAIT P0, [R2+URZ+0x130], R3 ;  /* 0x00013003020075a7 */ /* 0x000e6400080011ff */
[----:B-1----:R-:W-:Y:S05]  /*1e40*/  @!P0 BRA `(.L_x_33) ;  /* 0x00000098004c8947 */ /* 0x002fea0003800000 */
.L_x_137:
[----:B------:R-:W2:Y:S01]  /*1e50*/  LDS.128 R4, [R4+0x1a0] ;  /* 0x0001a00004047984 */ /* 0x000ea20000000c00 */
[----:B---3--:R-:W-:Y:S01]  /*1e60*/  ISETP.GE.AND P0, PT, R72, 0x1, PT ;  /* 0x000000014800780c */ /* 0x008fe20003f06270 */
[----:B-1----:R-:W-:Y:S01]  /*1e70*/  VIADD R2, R2, 0x140 ;  /* 0x0000014002027836 */ /* 0x002fe20000000000 */
[----:B------:R-:W-:Y:S01]  /*1e80*/  @!PT LDS RZ, [RZ] ;  /* 0x00000000fffff984 */ /* 0x000fe20000000800 */
[----:B------:R-:W-:Y:S01]  /*1e90*/  @!PT LDS RZ, [RZ] ;  /* 0x00000000fffff984 */ /* 0x000fe20000000800 */
[----:B------:R-:W-:Y:S01]  /*1ea0*/  @!PT LDS RZ, [RZ] ;  /* 0x00000000fffff984 */ /* 0x000fe20000000800 */
[----:B------:R-:W-:Y:S01]  /*1eb0*/  @!PT LDS RZ, [RZ] ;  /* 0x00000000fffff984 */ /* 0x000fe20000000800 */
[----:B------:R1:W-:Y:S06]  /*1ec0*/  MEMBAR.ALL.CTA ;  /* 0x0000000000007992 */ /* 0x0003ec0000008000 */
[----:B-1----:R-:W1:Y:S01]  /*1ed0*/  FENCE.VIEW.ASYNC.S ;  /* 0x00000000000073c6 */ /* 0x002e620000000000 */
[----:B------:R-:W-:-:S04]  /*1ee0*/  PRMT R2, RZ, 0x654, R2 ;  /* 0x00000654ff027816 */ /* 0x000fc80000000002 */
[----:B-1----:R1:W-:Y:S01]  /*1ef0*/  SYNCS.ARRIVE.TRANS64.RED.A1T0 RZ, [R2+URZ], RZ ;  /* 0x000000ff02ff79a7 */ /* 0x0023e200081004ff */
[----:B--2---:R-:W-:-:S13]  /*1f00*/  LOP3.LUT P2, RZ, R6, 0x1, RZ, 0xc0, !PT ;  /* 0x0000000106ff7812 */ /* 0x004fda000784c0ff */
[----:B------:R-:W-:Y:S01]  /*1f10*/  @P2 SHF.R.U32.HI R3, RZ, 0x10, R5 ;  /* 0x00000010ff032819 */ /* 0x000fe20000011605 */
[----:B------:R-:W-:Y:S01]  /*1f20*/  VOTEU.ANY UP0, P2 ;  /* 0x0000000000ff7886 */ /* 0x000fe20001000100 */
[----:B------:R-:W-:Y:S02]  /*1f30*/  @P2 MOV R13, R4 ;  /* 0x00000004000d2202 */ /* 0x000fe40000000f00 */
[----:B------:R-:W-:Y:S02]  /*1f40*/  @P2 R2UR.BROADCAST UR8, R3 ;  /* 0x00000000030822ca */ /* 0x000fe400008e0000 */
[----:B------:R-:W-:-:S11]  /*1f50*/  @P2 LOP3.LUT R11, R5, 0xffff, RZ, 0xc0, !PT ;  /* 0x0000ffff050b2812 */ /* 0x000fd600078ec0ff */
[----:B------:R-:W-:Y:S01]  /*1f60*/  @UP0 UMOV UR36, UR8 ;  /* 0x0000000800240c82 */ /* 0x000fe20008000000 */
[----:B-1----:R-:W-:Y:S05]  /*1f70*/  @!P0 BRA `(.L_x_34) ;  /* 0x0000000000b88947 */ /* 0x002fea0003800000 */
[----:B------:R-:W4:Y:S01]  /*1f80*/  LDC.64 R4, c[0x0][0xb18] ;  /* 0x0002c600ff047b82 */ /* 0x000f220000000a00 */
[----:B------:R-:W-:-:S07]  /*1f90*/  ISETP.NE.AND P3, PT, R72, 0x1, PT ;  /* 0x000000014800780c */ /* 0x000fce0003f65270 */
[----:B------:R-:W1:Y:S08]  /*1fa0*/  LDC.64 R6, c[0x0][0xb10] ;  /* 0x0002c400ff067b82 */ /* 0x000e700000000a00 */
[----:B------:R-:W2:Y:S08]  /*1fb0*/  LDC R16, c[0x0][0xb20] ;  /* 0x0002c800ff107b82 */ /* 0x000eb00000000800 */
[----:B------:R-:W3:Y:S01]  /*1fc0*/  LDC R18, c[0x0][0xb0c] ;  /* 0x0002c300ff127b82 */ /* 0x000ee20000000800 */
[----:B----4-:R-:W-:Y:S01]  /*1fd0*/  IMAD.HI.U32 R17, R0, R5, RZ ;  /* 0x0000000500117227 */ /* 0x010fe200078e00ff */
[----:B------:R-:W-:-:S03]  /*1fe0*/  ISETP.NE.AND P0, PT, R4, 0x1, PT ;  /* 0x000000010400780c */ /* 0x000fc60003f05270 */
[----:B------:R-:W-:-:S03]  /*1ff0*/  IMAD.HI.U32 R5, R11, R5, RZ ;  /* 0x000000050b057227 */ /* 0x000fc600078e00ff */
[----:B------:R-:W4:Y:S01]  /*2000*/  LDC.64 R2, c[0x0][0xb28] ;  /* 0x0002ca00ff027b82 */ /* 0x000f220000000a00 */
[----:B-1----:R-:W-:-:S04]  /*2010*/  IMAD.HI.U32 R20, R9, R6, RZ ;  /* 0x0000000609147227 */ /* 0x002fc800078e00ff */
[----:B------:R-:W-:Y:S01]  /*2020*/  IMAD.HI.U32 R22, R13, R6, RZ ;  /* 0x000000060d167227 */ /* 0x000fe200078e00ff */
[----:B------:R-:W-:Y:S02]  /*2030*/  SHF.R.U32.HI R20, RZ, R7, R20 ;  /* 0x00000007ff147219 */ /* 0x000fe40000011614 */
[-C--:B--2---:R-:W-:Y:S02]  /*2040*/  SHF.R.U32.HI R17, RZ, R16.reuse, R17 ;  /* 0x00000010ff117219 */ /* 0x084fe40000011611 */
[----:B------:R-:W-:Y:S02]  /*2050*/  SHF.R.U32.HI R16, RZ, R16, R5 ;  /* 0x00000010ff107219 */ /* 0x000fe40000011605 */
[----:B------:R-:W-:Y:S02]  /*2060*/  SEL R17, R0, R17, !P0 ;  /* 0x0000001100117207 */ /* 0x000fe40004000000 */
[----:B------:R-:W-:Y:S02]  /*2070*/  SHF.R.U32.HI R22, RZ, R7, R22 ;  /* 0x00000007ff167219 */ /* 0x000fe40000011616 */
[----:B---3--:R-:W-:-:S02]  /*2080*/  ISETP.NE.AND P1, PT, R18, 0x1, PT ;  /* 0x000000011200780c */ /* 0x008fc40003f25270 */
[----:B------:R-:W-:Y:S02]  /*2090*/  SEL R5, R11, R16, !P0 ;  /* 0x000000100b057207 */ /* 0x000fe40004000000 */
[----:B------:R-:W-:Y:S02]  /*20a0*/  SEL R19, R9, R20, !P1 ;  /* 0x0000001409137207 */ /* 0x000fe40004800000 */
[----:B------:R-:W-:Y:S01]  /*20b0*/  SEL R7, R13, R22, !P1 ;  /* 0x000000160d077207 */ /* 0x000fe20004800000 */
[----:B----4-:R-:W-:-:S04]  /*20c0*/  IMAD.HI.U32 R20, R17, R2, RZ ;  /* 0x0000000211147227 */ /* 0x010fc800078e00ff */
[----:B------:R-:W-:Y:S01]  /*20d0*/  IMAD.HI.U32 R6, R19, R2, RZ ;  /* 0x0000000213067227 */ /* 0x000fe200078e00ff */
[----:B------:R-:W-:-:S04]  /*20e0*/  @P3 SHF.R.U32.HI R17, RZ, R3, R20 ;  /* 0x00000003ff113219 */ /* 0x000fc80000011614 */
        /* <DEDUP_REMOVED lines=8> */
[----:B------:R-:W-:-:S04]  /*2170*/  @!P0 IMAD.HI.U32 R16, R7, R2, RZ ;  /* 0x0000000207108227 */ /* 0x000fc800078e00ff */
[----:B------:R-:W-:Y:S01]  /*2180*/  IMAD.MOV R2, RZ, RZ, -R6 ;  /* 0x000000ffff027224 */ /* 0x000fe200078e0a06 */
[----:B------:R-:W-:-:S03]  /*2190*/  @!P0 SHF.R.U32.HI R16, RZ, R3, R16 ;  /* 0x00000003ff108219 */ /* 0x000fc60000011610 */
[----:B------:R-:W-:Y:S01]  /*21a0*/  IMAD R2, R72, R2, R5 ;  /* 0x0000000248027224 */ /* 0x000fe200078e0205 */
[----:B------:R-:W-:Y:S02]  /*21b0*/  @!P0 SEL R3, R7, R16, !P3 ;  /* 0x0000001007038207 */ /* 0x000fe40005800000 */
[----:B------:R-:W-:-:S03]  /*21c0*/  IADD3 R16, PT, PT, -R5, RZ, RZ ;  /* 0x000000ff05107210 */ /* 0x000fc60007ffe1ff */
[--C-:B------:R-:W-:Y:S02]  /*21d0*/  @!P0 IMAD.IADD R6, R6, 0x1, -R3.reuse ;  /* 0x0000000106068824 */ /* 0x100fe400078e0a03 */
[----:B------:R-:W-:Y:S01]  /*21e0*/  @!P0 IMAD R3, R2, R19, R3 ;  /* 0x0000001302038224 */ /* 0x000fe200078e0203 */
[----:B------:R-:W-:Y:S01]  /*21f0*/  IADD3 R2, PT, PT, -R7, RZ, RZ ;  /* 0x000000ff07027210 */ /* 0x000fe20007ffe1ff */
[----:B------:R-:W-:Y:S02]  /*2200*/  @!P0 IMAD R5, R72, R6, R7 ;  /* 0x0000000648058224 */ /* 0x000fe400078e0207 */
[----:B------:R-:W-:Y:S02]  /*2210*/  IMAD R11, R4, R16, R11 ;  /* 0x00000010040b7224 */ /* 0x000fe400078e020b */
[----:B------:R-:W-:Y:S02]  /*2220*/  @!P0 IMAD.MOV.U32 R7, RZ, RZ, R3 ;  /* 0x000000ffff078224 */ /* 0x000fe400078e0003 */
[----:B------:R-:W-:-:S02]  /*2230*/  IMAD R2, R18, R2, R13 ;  /* 0x0000000212027224 */ /* 0x000fc400078e020d */
[----:B------:R-:W-:Y:S02]  /*2240*/  IMAD R11, R5, R4, R11 ;  /* 0x00000004050b7224 */ /* 0x000fe400078e020b */
[----:B------:R-:W-:Y:S02]  /*2250*/  IMAD R13, R7, R18, R2 ;  /* 0x00000012070d7224 */ /* 0x000fe400078e0202 */
.L_x_34:
[----:B------:R-:W1:Y:S02]  /*2260*/  LDCU UR8, c[0x0][0xb30] ;  /* 0x00016600ff0877ac */ /* 0x000e640008000800 */
[----:B-1----:R-:W-:-:S09]  /*2270*/  UISETP.NE.AND UP0, UPT, UR8, 0x1, UPT ;  /* 0x000000010800788c */ /* 0x002fd2000bf05270 */
[----:B------:R-:W-:Y:S05]  /*2280*/  BRA.U UP0, `(.L_x_35) ;  /* 0x0000000100407547 */ /* 0x000fea000b800000 */
[----:B------:R-:W1:Y:S08]  /*2290*/  LDC.64 R4, c[0x0][0xb10] ;  /* 0x0002c400ff047b82 */ /* 0x000e700000000a00 */
[----:B------:R-:W2:Y:S08]  /*22a0*/  LDC.64 R2, c[0x0][0xb18] ;  /* 0x0002c600ff027b82 */ /* 0x000eb00000000a00 */
[----:B------:R-:W3:Y:S08]  /*22b0*/  LDC R6, c[0x0][0xb20] ;  /* 0x0002c800ff067b82 */ /* 0x000ef00000000800 */
[----:B------:R-:W4:Y:S01]  /*22c0*/  LDC R16, c[0x0][0xb0c] ;  /* 0x0002c300ff107b82 */ /* 0x000f220000000800 */
[----:B-1----:R-:W-:-:S05]  /*22d0*/  IMAD.HI.U32 R4, R13, R4, RZ ;  /* 0x000000040d047227 */ /* 0x002fca00078e00ff */
[----:B------:R-:W-:Y:S01]  /*22e0*/  SHF.R.U32.HI R4, RZ, R5, R4 ;  /* 0x00000005ff047219 */ /* 0x000fe20000011604 */
[----:B--2---:R-:W-:Y:S01]  /*22f0*/  IMAD.HI.U32 R3, R11, R3, RZ ;  /* 0x000000030b037227 */ /* 0x004fe200078e00ff */
[----:B------:R-:W-:-:S04]  /*2300*/  ISETP.NE.AND P0, PT, R2, 0x1, PT ;  /* 0x000000010200780c */ /* 0x000fc80003f05270 */
[----:B---3--:R-:W-:-:S04]  /*2310*/  SHF.R.U32.HI R6, RZ, R6, R3 ;  /* 0x00000006ff067219 */ /* 0x008fc80000011603 */
[----:B------:R-:W-:Y:S02]  /*2320*/  SEL R3, R11, R6, !P0 ;  /* 0x000000060b037207 */ /* 0x000fe40004000000 */
[----:B----4-:R-:W-:-:S04]  /*2330*/  ISETP.NE.AND P1, PT, R16, 0x1, PT ;  /* 0x000000011000780c */ /* 0x010fc80003f25270 */
[----:B------:R-:W-:-:S05]  /*2340*/  SEL R4, R13, R4, !P1 ;  /* 0x000000040d047207 */ /* 0x000fca0004800000 */
[----:B------:R-:W-:Y:S02]  /*2350*/  IMAD.IADD R5, R3, 0x1, -R4 ;  /* 0x0000000103057824 */ /* 0x000fe400078e0a04 */
[----:B------:R-:W-:Y:S02]  /*2360*/  IMAD.IADD R3, R4, 0x1, -R3 ;  /* 0x0000000104037824 */ /* 0x000fe400078e0a03 */
[----:B------:R-:W-:Y:S02]  /*2370*/  IMAD R13, R5, R16, R13 ;  /* 0x00000010050d7224 */ /* 0x000fe400078e020d */
[----:B------:R-:W-:-:S07]  /*2380*/  IMAD R11, R3, R2, R11 ;  /* 0x00000002030b7224 */ /* 0x000fce00078e020b */
.L_x_35:
[----:B------:R-:W-:Y:S01]  /*2390*/  VIADD R14, R14, 0x1 ;  /* 0x000000010e0e7836 */ /* 0x000fe20000000000 */
[----:B------:R-:W-:Y:S01]  /*23a0*/  PLOP3.LUT P1, PT, PT, PT, PT, 0x80, 0x8 ;  /* 0x000000000008781c */ /* 0x000fe20003f2f070 */
[----:B------:R-:W-:Y:S02]  /*23b0*/  IMAD.IADD R21, R13, 0x1, R152 ;  /* 0x000000010d157824 */ /* 0x000fe400078e0298 */
[----:B------:R-:W-:Y:S01]  /*23c0*/  IMAD.IADD R20, R11, 0x1, R150 ;  /* 0x000000010b147824 */ /* 0x000fe200078e0296 */
[----:B------:R-:W-:-:S04]  /*23d0*/  ISETP.NE.AND P0, PT, R14, 0x2, PT ;  /* 0x000000020e00780c */ /* 0x000fc80003f05270 */
[----:B------:R-:W-:Y:S02]  /*23e0*/  SEL R3, RZ, 0x1, P0 ;  /* 0x00000001ff037807 */ /* 0x000fe40000000000 */
[----:B------:R-:W-:Y:S02]  /*23f0*/  SEL R14, R14, RZ, P0 ;  /* 0x000000ff0e0e7207 */ /* 0x000fe40000000000 */
[----:B------:R-:W-:Y:S01]  /*2400*/  LOP3.LUT R12, R12, R3, RZ, 0x3c, !PT ;  /* 0x000000030c0c7212 */ /* 0x000fe200078e3cff */
[----:B------:R-:W-:Y:S06]  /*2410*/  @P2 BRA `(.L_x_36) ;  /* 0xfffffff000982947 */ /* 0x000fec000383ffff */
[----:B------:R-:W-:Y:S01]  /*2420*/  UIADD3 UR4, UPT, UPT, UR4, 0x70, URZ ;  /* 0x0000007004047890 */ /* 0x000fe2000fffe0ff */
[----:B------:R-:W-:-:S03]  /*2430*/  SHF.L.U32 R3, R15, 0x1f, RZ ;  /* 0x0000001f0f037819 */ /* 0x000fc600000006ff */
[----:B------:R-:W-:-:S09]  /*2440*/  ULEA UR5, UR6, UR4, 0x3 ;  /* 0x0000000406057291 */ /* 0x000fd2000f8e18ff */
[----:B------:R-:W1:Y:S02]  /*2450*/  SYNCS.PHASECHK.TRANS64.TRYWAIT P0, [UR5], R3 ;  /* 0x00000003ff0075a7 */ /* 0x000e640008001105 */
[----:B-1----:R-:W-:Y:S05]  /*2460*/  @!P0 BRA `(.L_x_37) ;  /* 0x0000009000d88947 */ /* 0x002fea0003800000 */
.L_x_139:
[----:B------:R-:W-:-:S04]  /*2470*/  UIADD3 UR6, UPT, UPT, UR6, 0x1, URZ ;  /* 0x0000000106067890 */ /* 0x000fc8000fffe0ff */
[----:B------:R-:W-:-:S04]  /*2480*/  UISETP.NE.AND UP0, UPT, UR6, 0xe, UPT ;  /* 0x0000000e0600788c */ /* 0x000fc8000bf05270 */
[----:B------:R-:W-:Y:S02]  /*2490*/  USEL UR7, URZ, 0x1, UP0 ;  /* 0x00000001ff077887 */ /* 0x000fe40008000000 */
[----:B------:R-:W-:-:S04]  /*24a0*/  USEL UR6, UR6, URZ, UP0 ;  /* 0x000000ff06067287 */ /* 0x000fc80008000000 */
[----:B------:R-:W-:Y:S01]  /*24b0*/  ULEA UR5, UR6, UR4, 0x3 ;  /* 0x0000000406057291 */ /* 0x000fe2000f8e18ff */
[----:B------:R-:W-:-:S04]  /*24c0*/  LOP3.LUT R2, R15, UR7, RZ, 0x3c, !PT ;  /* 0x000000070f027c12 */ /* 0x000fc8000f8e3cff */
[----:B-1----:R-:W-:-:S04]  /*24d0*/  SHF.L.U32 R3, R2, 0x1f, RZ ;  /* 0x0000001f02037819 */ /* 0x002fc800000006ff */
[----:B------:R-:W1:Y:S02]  /*24e0*/  SYNCS.PHASECHK.TRANS64.TRYWAIT P0, [UR5], R3 ;  /* 0x00000003ff0075a7 */ /* 0x000e640008001105 */
[----:B-1----:R-:W-:Y:S05]  /*24f0*/  @!P0 BRA `(.L_x_38) ;  /* 0x0000009000cc8947 */ /* 0x002fea0003800000 */
.L_x_141:
        /* <DEDUP_REMOVED lines=9> */
.L_x_143:
        /* <DEDUP_REMOVED lines=9> */
.L_x_145:
        /* <DEDUP_REMOVED lines=9> */
.L_x_147:
        /* <DEDUP_REMOVED lines=9> */
.L_x_149:
        /* <DEDUP_REMOVED lines=9> */
.L_x_151:
        /* <DEDUP_REMOVED lines=9> */
.L_x_153:
        /* <DEDUP_REMOVED lines=9> */
.L_x_155:
        /* <DEDUP_REMOVED lines=9> */
.L_x_157:
        /* <DEDUP_REMOVED lines=9> */
.L_x_159:
        /* <DEDUP_REMOVED lines=9> */
.L_x_161:
        /* <DEDUP_REMOVED lines=9> */
.L_x_163:
[----:B------:R-:W-:-:S04]  /*2b30*/  UIADD3 UR6, UPT, UPT, UR6, 0x1, URZ ;  /* 0x0000000106067890 */ /* 0x000fc8000fffe0ff */
[----:B------:R-:W-:-:S04]  /*2b40*/  UISETP.NE.AND UP0, UPT, UR6, 0xe, UPT ;  /* 0x0000000e0600788c */ /* 0x000fc8000bf05270 */
[----:B------:R-:W-:Y:S02]  /*2b50*/  USEL UR5, URZ, 0x1, UP0 ;  /* 0x00000001ff057887 */ /* 0x000fe40008000000 */
[----:B------:R-:W-:-:S04]  /*2b60*/  USEL UR6, UR6, URZ, UP0 ;  /* 0x000000ff06067287 */ /* 0x000fc80008000000 */
[----:B------:R-:W-:Y:S01]  /*2b70*/  ULEA UR6, UR6, UR4, 0x3 ;  /* 0x0000000406067291 */ /* 0x000fe2000f8e18ff */
[----:B-1----:R-:W-:-:S04]  /*2b80*/  LOP3.LUT R3, R2, UR5, RZ, 0x3c, !PT ;  /* 0x0000000502037c12 */ /* 0x002fc8000f8e3cff */
[----:B------:R-:W-:Y:S01]  /*2b90*/  SHF.L.U32 R3, R3, 0x1f, RZ ;  /* 0x0000001f03037819 */ /* 0x000fe200000006ff */
[----:B----4-:R-:W-:-:S07]  /*2ba0*/  IMAD.U32 R0, RZ, RZ, UR6 ;  /* 0x00000006ff007e24 */ /* 0x010fce000f8e00ff */
.L_x_50:
[----:B-1----:R1:W2:Y:S02]  /*2bb0*/  SYNCS.PHASECHK.TRANS64.TRYWAIT P0, [R0+URZ], R3 ;  /* 0x00000003000075a7 */ /* 0x0022a400080011ff */
[----:B--2---:R-:W-:Y:S05]  /*2bc0*/  @!P0 NANOSLEEP.SYNCS 0x989680 ;  /* 0x009896800000895d */ /* 0x004fea0003900000 */
[----:B------:R-:W2:Y:S02]  /*2bd0*/  @!P0 SYNCS.PHASECHK.TRANS64 P0, [R0+URZ], R3 ;  /* 0x00000003000085a7 */ /* 0x000ea400080010ff */
[----:B--2---:R-:W-:Y:S05]  /*2be0*/  @P0 EXIT ;  /* 0x000000000000094d */ /* 0x004fea0003800000 */
[----:B------:R-:W-:Y:S05]  /*2bf0*/  BRA `(.L_x_50) ;  /* 0xfffffffc00ec7947 */ /* 0x000fea000383ffff */
.L_x_18:
[----:B------:R-:W-:-:S04]  /*2c00*/  UISETP.NE.AND UP1, UPT, UR37, URZ, UPT ;  /* 0x000000ff2500728c */ /* 0x000fc8000bf25270 */
[----:B------:R-:W-:-:S09]  /*2c10*/  UISETP.NE.OR UP1, UPT, UR8, 0x1, UP1 ;  /* 0x000000010800788c */ /* 0x000fd20008f25670 */
[----:B------:R-:W-:Y:S05]  /*2c20*/  BRA.U UP1, `(.L_x_51) ;  /* 0x0000000501487547 */ /* 0x000fea000b800000 */
[----:B------:R-:W-:Y:S01]  /*2c30*/  ISETP.NE.AND P2, PT, R2, RZ, PT ;  /* 0x000000ff0200720c */ /* 0x000fe20003f45270 */
[----:B------:R-:W-:Y:S01]  /*2c40*/  IMAD.MOV.U32 R12, RZ, RZ, 0x1 ;  /* 0x00000001ff0c7424 */ /* 0x000fe200078e00ff */
[----:B------:R-:W-:Y:S02]  /*2c50*/  CS2R R10, SRZ ;  /* 0x00000000000a7805 */ /* 0x000fe4000001ff00 */
[----:B------:R-:W-:Y:S01]  /*2c60*/  CS2R R8, SRZ ;  /* 0x0000000000087805 */ /* 0x000fe2000001ff00 */
[----:B------:R-:W-:Y:S01]  /*2c70*/  UMOV UR4, 0x400 ;  /* 0x0000040000047882 */ /* 0x000fe20000000000 */
[----:B------:R-:W-:Y:S01]  /*2c80*/  UMOV UR6, URZ ;  /* 0x000000ff00067c82 */ /* 0x000fe20008000000 */
[----:B------:R-:W-:-:S12]  /*2c90*/  ULEA UR37, UR37, UR4, 0x18 ;  /* 0x0000000425257291 */ /* 0x000fd8000f8ec0ff */
.L_x_55:
[----:B------:R-:W-:Y:S02]  /*2ca0*/  LEA R0, R8, UR37, 0x3 ;  /* 0x0000002508007c11 */ /* 0x000fe4000f8e18ff */
[----:B------:R-:W-:-:S03]  /*2cb0*/  SHF.L.U32 R5, R9, 0x1f, RZ ;  /* 0x0000001f09057819 */ /* 0x000fc600000006ff */
[----:B------:R-:W-:Y:S01]  /*2cc0*/  VIADD R4, R0, 0x180 ;  /* 0x0000018000047836 */ /* 0x000fe20000000000 */
[----:B------:R-:W1:Y:S02]  /*2cd0*/  SYNCS.PHASECHK.TRANS64.TRYWAIT P0, [R0+URZ+0x170], R5 ;  /* 0x00017005000075a7 */ /* 0x000e6400080011ff */
[----:B-1----:R-:W-:Y:S05]  /*2ce0*/  @!P0 BRA `(.L_x_52) ;  /* 0x0000008c00f08947 */ /* 0x002fea0003800000 */
.L_x_164:
[----:B------:R-:W-:Y:S01]  /*2cf0*/  ULEA UR5, UR6, UR37, 0x3 ;  /* 0x0000002506057291 */ /* 0x000fe2000f8e18ff */
[----:B------:R-:W-:Y:S02]  /*2d00*/  PRMT R4, RZ, 0x654, R4 ;  /* 0x00000654ff047816 */ /* 0x000fe40000000004 */
[----:B-1----:R-:W-:Y:S01]  /*2d10*/  SHF.L.U32 R5, R12, 0x1f, RZ ;  /* 0x0000001f0c057819 */ /* 0x002fe200000006ff */
[----:B------:R-:W-:Y:S01]  /*2d20*/  UIADD3 UR4, UPT, UPT, UR5, 0x130, URZ ;  /* 0x0000013005047890 */ /* 0x000fe2000fffe0ff */
[----:B------:R1:W-:Y:S05]  /*2d30*/  SYNCS.ARRIVE.TRANS64.RED.A1T0 RZ, [R4+URZ], RZ ;  /* 0x000000ff04ff79a7 */ /* 0x0003ea00081004ff */
[----:B------:R-:W-:Y:S01]  /*2d40*/  IMAD.U32 R7, RZ, RZ, UR4 ;  /* 0x00000004ff077e24 */ /* 0x000fe2000f8e00ff */
[----:B------:R-:W2:Y:S04]  /*2d50*/  SYNCS.PHASECHK.TRANS64.TRYWAIT P0, [UR5+0x140], R5 ;  /* 0x00014005ff0075a7 */ /* 0x000ea80008001105 */
[----:B------:R-:W-:Y:S01]  /*2d60*/  PRMT R6, R2, 0x654, R7 ;  /* 0x0000065402067816 */ /* 0x000fe20000000007 */
[----:B-1----:R-:W-:Y:S01]  /*2d70*/  @!P2 IMAD.MOV.U32 R4, RZ, RZ, 0x10 ;  /* 0x00000010ff04a424 */ /* 0x002fe200078e00ff */
[----:B--2---:R-:W-:Y:S06]  /*2d80*/  @!P0 BRA `(.L_x_53) ;  /* 0x0000008c00dc8947 */ /* 0x004fec0003800000 */
.L_x_166:
[----:B------:R-:W-:Y:S01]  /*2d90*/  ULEA UR4, UR6, UR37, 0x4 ;  /* 0x0000002506047291 */ /* 0x000fe2000f8e20ff */
[----:B------:R-:W-:Y:S01]  /*2da0*/  SEL R3, R6, R3, !P2 ;  /* 0x0000000306037207 */ /* 0x000fe20005000000 */
[----:B------:R-:W-:Y:S01]  /*2db0*/  UIADD3 UR5, UPT, UPT, UR5, 0x130, URZ ;  /* 0x0000013005057890 */ /* 0x000fe2000fffe0ff */
[----:B-1----:R-:W-:Y:S01]  /*2dc0*/  LEA R0, R11, UR37, 0x3 ;  /* 0x000000250b007c11 */ /* 0x002fe2000f8e18ff */
[----:B------:R-:W-:Y:S01]  /*2dd0*/  UIADD3 UR4, UPT, UPT, UR4, 0x1a0, URZ ;  /* 0x000001a004047890 */ /* 0x000fe2000fffe0ff */
[----:B------:R-:W-:Y:S01]  /*2de0*/  SHF.L.U32 R5, R10, 0x1f, RZ ;  /* 0x0000001f0a057819 */ /* 0x000fe200000006ff */
[----:B------:R1:W-:Y:S01]  /*2df0*/  @!P2 SYNCS.ARRIVE.TRANS64.RED RZ, [R3+URZ], R4 ;  /* 0x0000000403ffa9a7 */ /* 0x0003e200080004ff */
[----:B------:R-:W-:Y:S01]  /*2e00*/  UIADD3 UR6, UPT, UPT, UR6, 0x1, URZ ;  /* 0x0000000106067890 */ /* 0x000fe2000fffe0ff */
[----:B------:R-:W-:-:S03]  /*2e10*/  VIADD R8, R8, 0x1 ;  /* 0x0000000108087836 */ /* 0x000fc60000000000 */
[----:B------:R-:W-:Y:S02]  /*2e20*/  UISETP.NE.AND UP0, UPT, UR6, 0x2, UPT ;  /* 0x000000020600788c */ /* 0x000fe4000bf05270 */
[----:B------:R-:W-:Y:S06]  /*2e30*/  UGETNEXTWORKID.BROADCAST [UR4], [UR5] ;  /* 0x00000000040073ca */ /* 0x000fec0008000100 */
[----:B------:R-:W-:Y:S01]  /*2e40*/  USEL UR4, URZ, 0x1, UP0 ;  /* 0x00000001ff047887 */ /* 0x000fe20008000000 */
[----:B------:R-:W-:Y:S01]  /*2e50*/  ISETP.NE.AND P0, PT, R8, 0x2, PT ;  /* 0x000000020800780c */ /* 0x000fe20003f05270 */
[----:B------:R-:W-:Y:S01]  /*2e60*/  USEL UR6, UR6, URZ, UP0 ;  /* 0x000000ff06067287 */ /* 0x000fe20008000000 */
[----:B------:R-:W2:Y:S03]  /*2e70*/  SYNCS.PHASECHK.TRANS64.TRYWAIT P1, [R0+URZ+0x130], R5 ;  /* 0x00013005000075a7 */ /* 0x000ea600080211ff */
[----:B------:R-:W-:Y:S01]  /*2e80*/  LOP3.LUT R12, R12, UR4, RZ, 0x3c, !PT ;  /* 0x000000040c0c7c12 */ /* 0x000fe2000f8e3cff */
[----:B-12---:R-:W-:Y:S07]  /*2e90*/  @!P1 BRA `(.L_x_54) ;  /* 0x0000008c00b09947 */ /* 0x006fee0003800000 */
.L_x_167:
[C---:B------:R-:W-:Y:S01]  /*2ea0*/  LEA R4, R11.reuse, UR37, 0x4 ;  /* 0x000000250b047c11 */ /* 0x040fe2000f8e20ff */
[----:B-1----:R-:W-:Y:S01]  /*2eb0*/  VIADD R0, R0, 0x140 ;  /* 0x0000014000007836 */ /* 0x002fe20000000000 */
[----:B------:R-:W-:Y:S01]  /*2ec0*/  SEL R8, R8, RZ, P0 ;  /* 0x000000ff08087207 */ /* 0x000fe20000000000 */
[----:B------:R-:W-:-:S03]  /*2ed0*/  VIADD R11, R11, 0x1 ;  /* 0x000000010b0b7836 */ /* 0x000fc60000000000 */
[----:B------:R-:W1:Y:S01]  /*2ee0*/  LDS.128 R4, [R4+0x1a0] ;  /* 0x0001a00004047984 */ /* 0x000e620000000c00 */
[----:B------:R-:W-:Y:S02]  /*2ef0*/  PRMT R0, RZ, 0x654, R0 ;  /* 0x00000654ff007816 */ /* 0x000fe40000000000 */
[C---:B------:R-:W-:Y:S01]  /*2f00*/  ISETP.NE.AND P1, PT, R11.reuse, 0x2, PT ;  /* 0x000000020b00780c */ /* 0x040fe20003f25270 */
[----:B------:R-:W-:Y:S01]  /*2f10*/  @!PT LDS RZ, [RZ] ;  /* 0x00000000fffff984 */ /* 0x000fe20000000800 */
[----:B------:R-:W-:Y:S01]  /*2f20*/  @!PT LDS RZ, [RZ] ;  /* 0x00000000fffff984 */ /* 0x000fe20000000800 */
[----:B------:R-:W-:Y:S01]  /*2f30*/  @!PT LDS RZ, [RZ] ;  /* 0x00000000fffff984 */ /* 0x000fe20000000800 */
[----:B------:R-:W-:Y:S01]  /*2f40*/  @!PT LDS RZ, [RZ] ;  /* 0x00000000fffff984 */ /* 0x000fe20000000800 */
[----:B------:R2:W-:Y:S06]  /*2f50*/  MEMBAR.ALL.CTA ;  /* 0x0000000000007992 */ /* 0x0005ec0000008000 */
[----:B--2---:R-:W2:Y:S01]  /*2f60*/  FENCE.VIEW.ASYNC.S ;  /* 0x00000000000073c6 */ /* 0x004ea20000000000 */
[----:B------:R-:W-:Y:S01]  /*2f70*/  SEL R11, R11, RZ, P1 ;  /* 0x000000ff0b0b7207 */ /* 0x000fe20000800000 */
[----:B--2---:R2:W-:Y:S01]  /*2f80*/  SYNCS.ARRIVE.TRANS64.RED.A1T0 RZ, [R0+URZ], RZ ;  /* 0x000000ff00ff79a7 */ /* 0x0045e200081004ff */
[----:B-1----:R-:W-:-:S02]  /*2f90*/  LOP3.LUT P3, RZ, R6, 0x1, RZ, 0xc0, !PT ;  /* 0x0000000106ff7812 */ /* 0x002fc4000786c0ff */
[----:B------:R-:W-:-:S04]  /*2fa0*/  SEL R5, RZ, 0x1, P1 ;  /* 0x00000001ff057807 */ /* 0x000fc80000800000 */
[----:B------:R-:W-:Y:S02]  /*2fb0*/  LOP3.LUT R10, R10, R5, RZ, 0x3c, !PT ;  /* 0x000000050a0a7212 */ /* 0x000fe400078e3cff */
[----:B--2---:R-:W-:-:S04]  /*2fc0*/  SEL R0, RZ, 0x1, P0 ;  /* 0x00000001ff007807 */ /* 0x004fc80000000000 */
[----:B------:R-:W-:Y:S01]  /*2fd0*/  LOP3.LUT R9, R9, R0, RZ, 0x3c, !PT ;  /* 0x0000000009097212 */ /* 0x000fe200078e3cff */
[----:B------:R-:W-:Y:S06]  /*2fe0*/  @P3 BRA `(.L_x_55) ;  /* 0xfffffffc002c3947 */ /* 0x000fec000383ffff */
[----:B------:R-:W-:Y:S01]  /*2ff0*/  ULEA UR5, UR6, UR37, 0x3 ;  /* 0x0000002506057291 */ /* 0x000fe2000f8e18ff */
[----:B------:R-:W-:-:S08]  /*3000*/  SHF.L.U32 R3, R12, 0x1f, RZ ;  /* 0x0000001f0c037819 */ /* 0x000fd000000006ff */
[----:B------:R-:W1:Y:S02]  /*3010*/  SYNCS.PHASECHK.TRANS64 P0, [UR5+0x140], R3 ;  /* 0x00014003ff0075a7 */ /* 0x000e640008001005 */
[----:B-1----:R-:W-:Y:S05]  /*3020*/  @P0 BRA `(.L_x_56) ;  /* 0x0000000000080947 */ /* 0x002fea0003800000 */
[----:B------:R-:W1:Y:S02]  /*3030*/  SYNCS.PHASECHK.TRANS64.TRYWAIT P0, [UR5+0x140], R3 ;  /* 0x00014003ff0075a7 */ /* 0x000e640008001105 */
[----:B-1----:R-:W-:Y:S05]  /*3040*/  @!P0 BRA `(.L_x_57) ;  /* 0x0000008c00588947 */ /* 0x002fea0003800000 */
.L_x_56:
[----:B------:R-:W-:-:S04]  /*3050*/  UIADD3 UR4, UPT, UPT, UR6, 0x1, URZ ;  /* 0x0000000106047890 */ /* 0x000fc8000fffe0ff */
[----:B------:R-:W-:-:S04]  /*3060*/  UISETP.NE.AND UP0, UPT, UR4, 0x2, UPT ;  /* 0x000000020400788c */ /* 0x000fc8000bf05270 */
[----:B------:R-:W-:Y:S02]  /*3070*/  USEL UR7, URZ, 0x1, UP0 ;  /* 0x00000001ff077887 */ /* 0x000fe40008000000 */
[----:B------:R-:W-:-:S04]  /*3080*/  USEL UR4, UR4, URZ, UP0 ;  /* 0x000000ff04047287 */ /* 0x000fc80008000000 */
[----:B------:R-:W-:Y:S01]  /*3090*/  ULEA UR4, UR4, UR37, 0x3 ;  /* 0x0000002504047291 */ /* 0x000fe2000f8e18ff */
[----:B-1----:R-:W-:-:S04]  /*30a0*/  LOP3.LUT R3, R12, UR7, RZ, 0x3c, !PT ;  /* 0x000000070c037c12 */ /* 0x002fc8000f8e3cff */
[----:B------:R-:W-:-:S04]  /*30b0*/  SHF.L.U32 R0, R3, 0x1f, RZ ;  /* 0x0000001f03007819 */ /* 0x000fc800000006ff */
[----:B------:R-:W1:Y:S02]  /*30c0*/  SYNCS.PHASECHK.TRANS64 P0, [UR4+0x140], R0 ;  /* 0x00014000ff0075a7 */ /* 0x000e640008001004 */
[----:B-1----:R-:W-:Y:S05]  /*30d0*/  @P0 EXIT ;  /* 0x000000000000094d */ /* 0x002fea0003800000 */
[----:B------:R-:W-:Y:S02]  /*30e0*/  SHF.L.U32 R3, R3, 0x1f, RZ ;  /* 0x0000001f03037819 */ /* 0x000fe400000006ff */
[----:B------:R-:W-:-:S07]  /*30f0*/  MOV R0, UR4 ;  /* 0x0000000400007c02 */ /* 0x000fce0008000f00 */
.L_x_58:
[----:B-1----:R1:W2:Y:S02]  /*3100*/  SYNCS.PHASECHK.TRANS64.TRYWAIT P0, [R0+URZ+0x140], R3 ;  /* 0x00014003000075a7 */ /* 0x0022a400080011ff */
[----:B--2---:R-:W-:Y:S05]  /*3110*/  @!P0 NANOSLEEP.SYNCS 0x989680 ;  /* 0x009896800000895d */ /* 0x004fea0003900000 */
[----:B------:R-:W2:Y:S02]  /*3120*/  @!P0 SYNCS.PHASECHK.TRANS64 P0, [R0+URZ+0x140], R3 ;  /* 0x00014003000085a7 */ /* 0x000ea400080010ff */
[----:B--2---:R-:W-:Y:S05]  /*3130*/  @P0 EXIT ;  /* 0x000000000000094d */ /* 0x004fea0003800000 */
[----:B------:R-:W-:Y:S05]  /*3140*/  BRA `(.L_x_58) ;  /* 0xfffffffc00ec7947 */ /* 0x000fea000383ffff */
.L_x_51:
[----:B------:R-:W-:-:S09]  /*3150*/  UISETP.NE.AND UP1, UPT, UR8, URZ, UPT ;  /* 0x000000ff0800728c */ /* 0x000fd2000bf25270 */
[----:B------:R-:W-:Y:S05]  /*3160*/  BRA.U UP1, `(.L_x_59) ;  /* 0x0000000d01187547 */ /* 0x000fea000b800000 */
[----:B------:R-:W-:Y:S01]  /*3170*/  UMOV UR4, 0x40 ;  /* 0x0000004000047882 */ /* 0x000fe20000000000 */
[----:B------:R-:W-:Y:S01]  /*3180*/  NOP ;  /* 0x0000000000007918 */ /* 0x000fe20000000000 */
[----:B------:R-:W-:Y:S01]  /*3190*/  ULEA UR4, UR37, UR4, 0x18 ;  /* 0x0000000425047291 */ /* 0x000fe2000f8ec0ff */
[----:B------:R-:W-:Y:S02]  /*31a0*/  UMOV UR5, 0x400 ;  /* 0x0000040000057882 */ /* 0x000fe40000000000 */
[----:B------:R-:W-:-:S06]  /*31b0*/  ULEA UR37, UR37, UR5, 0x18 ;  /* 0x0000000525257291 */ /* 0x000fcc000f8ec0ff */
[----:B------:R-:W1:Y:S02]  /*31c0*/  LDS.U8 R0, [UR4+0x1c] ;  /* 0x00001c04ff007984 */ /* 0x000e640008000000 */
[----:B-1----:R-:W-:-:S13]  /*31d0*/  ISETP.NE.AND P0, PT, R0, RZ, PT ;  /* 0x000000ff0000720c */ /* 0x002fda0003f05270 */
[----:B------:R-:W-:Y:S05]  /*31e0*/  @P0 BRA `(.L_x_60) ;  /* 0x0000000000580947 */ /* 0x000fea0003800000 */
[----:B------:R-:W-:-:S13]  /*31f0*/  ELECT P0, URZ, PT ;  /* 0x0000000000ff782f */ /* 0x000fda0003800000 */
[----:B------:R-:W-:Y:S05]  /*3200*/  @!P0 BRA `(.L_x_61) ;  /* 0x0000000000608947 */ /* 0x000fea0003800000 */
[----:B------:R-:W-:Y:S01]  /*3210*/  UMOV UR5, 0x10 ;  /* 0x0000001000057882 */ /* 0x000fe20000000000 */
[----:B------:R-:W-:Y:S01]  /*3220*/  HFMA2 R0, -RZ, RZ, 0, 5.9604644775390625e-08 ;  /* 0x00000001ff007431 */ /* 0x000fe200000001ff */
[----:B------:R-:W-:-:S03]  /*3230*/  MOV R2, 0xffff ;  /* 0x0000ffff00027802 */ /* 0x000fc60000000f00 */
[----:B------:R-:W-:Y:S04]  /*3240*/  DEPBAR.LE SB1, 0x36 ;  /* 0x00009d800000791a */ /* 0x000fe80000000000 */
[----:B------:R-:W1:Y:S02]  /*3250*/  UTCATOMSWS.FIND_AND_SET.ALIGN UP0, UR5, UR5 ;  /* 0x00000005000575e3 */ /* 0x000e640008000800 */
[----:B-1----:R-:W-:Y:S01]  /*3260*/  MOV R3, UR5 ;  /* 0x0000000500037c02 */ /* 0x002fe20008000f00 */
[----:B------:R-:W-:Y:S06]  /*3270*/  BRA.U UP0, `(.L_x_62) ;  /* 0x0000000100187547 */ /* 0x000fec000b800000 */
.L_x_63:
[----:B------:R-:W-:Y:S05]  /*3280*/  NANOSLEEP 0x64 ;  /* 0x000000640000795d */ /* 0x000fea0003800000 */
[----:B------:R-:W-:-:S05]  /*3290*/  UMOV UR5, 0x10 ;  /* 0x0000001000057882 */ /* 0x000fca0000000000 */
[----:B------:R-:W-:Y:S04]  /*32a0*/  DEPBAR.LE SB1, 0x36 ;  /* 0x00009d800000791a */ /* 0x000fe80000000000 */
[----:B------:R-:W1:Y:S02]  /*32b0*/  UTCATOMSWS.FIND_AND_SET.ALIGN UP0, UR5, UR5 ;  /* 0x00000005000575e3 */ /* 0x000e640008000800 */
[----:B-1----:R-:W-:Y:S01]  /*32c0*/  MOV R3, UR5 ;  /* 0x0000000500037c02 */ /* 0x002fe20008000f00 */
[----:B------:R-:W-:Y:S05]  /*32d0*/  BRA.U !UP0, `(.L_x_63) ;  /* 0xfffffffd08e87547 */ /* 0x000fea000b83ffff */
.L_x_62:
[-C--:B------:R-:W-:Y:S02]  /*32e0*/  SHF.L.U32 R2, R2, R3.reuse, RZ ;  /* 0x0000000302027219 */ /* 0x080fe400000006ff */
[----:B------:R-:W-:Y:S01]  /*32f0*/  SHF.L.U32 R0, R0, R3, RZ ;  /* 0x0000000300007219 */ /* 0x000fe200000006ff */
[----:B------:R-:W-:Y:S02]  /*3300*/  IMAD.SHL.U32 R3, R3, 0x20, RZ ;  /* 0x0000002003037824 */ /* 0x000fe400078e00ff */
[----:B------:R1:W-:Y:S04]  /*3310*/  ATOMS.OR RZ, [UR4+0x14], R2 ;  /* 0x00001402ffff798c */ /* 0x0003e8000b000004 */
[----:B------:R1:W-:Y:S04]  /*3320*/  ATOMS.OR RZ, [UR4+0x18], R0 ;  /* 0x00001800ffff798c */ /* 0x0003e8000b000004 */
[----:B------:R1:W-:Y:S01]  /*3330*/  STS [UR37+0x1c0], R3 ;  /* 0x0001c003ff007988 */ /* 0x0003e20008000825 */
[----:B------:R-:W-:Y:S05]  /*3340*/  BRA `(.L_x_61) ;  /* 0x0000000000107947 */ /* 0x000fea0003800000 */
.L_x_60:
[----:B------:R-:W-:Y:S02]  /*3350*/  MOV R0, 0xffffffff ;  /* 0xffffffff00007802 */ /* 0x000fe40000000f00 */
[----:B------:R-:W-:-:S03]  /*3360*/  MOV R2, 0x3390 ;  /* 0x0000339000027802 */ /* 0x000fc60000000f00 */
[----:B------:R1:W-:Y:S04]  /*3370*/  STS [UR37+0x1c0], R0 ;  /* 0x0001c000ff007988 */ /* 0x0003e80008000825 */
[----:B-1-3-5:R-:W-:Y:S05]  /*3380*/  CALL.REL.NOINC `($__internal_1_$__cuda_sm10x_tcgen05_guardrail_trap_phase_invalid_during_alloc) ;  /* 0x00000090006c7944 */ /* 0x02afea0003c00000 */
.L_x_61:
[----:B------:R-:W-:Y:S05]  /*3390*/  WARPSYNC.ALL ;  /* 0x0000000000007948 */ /* 0x000fea0003800000 */
[----:B------:R-:W2:Y:S01]  /*33a0*/  S2UR UR6, SR_CgaCtaId ;  /* 0x00000000000679c3 */ /* 0x000ea20000008800 */
[----:B------:R-:W-:Y:S01]  /*33b0*/  UMOV UR4, 0x400 ;  /* 0x0000040000047882 */ /* 0x000fe20000000000 */
[----:B------:R-:W-:-:S06]  /*33c0*/  NOP ;  /* 0x0000000000007918 */ /* 0x000fcc0000000000 */
[----:B------:R-:W-:Y:S06]  /*33d0*/  BAR.ARV 0x6, 0xa0 ;  /* 0x0182800000007b1d */ /* 0x000fec0000002000 */
[----:B------:R-:W4:Y:S01]  /*33e0*/  LDCU UR7, c[0x0][0x38c] ;  /* 0x00007180ff0777ac */ /* 0x000f220008000800 */
[----:B------:R-:W-:Y:S01]  /*33f0*/  IMAD.MOV.U32 R11, RZ, RZ, 0x1 ;  /* 0x00000001ff0b7424 */ /* 0x000fe200078e00ff */
[----:B------:R-:W-:Y:S01]  /*3400*/  CS2R R8, SRZ ;  /* 0x0000000000087805 */ /* 0x000fe2000001ff00 */
[----:B------:R-:W-:Y:S01]  /*3410*/  IMAD.MOV.U32 R10, RZ, RZ, RZ ;  /* 0x000000ffff0a7224 */ /* 0x000fe200078e00ff */
[----:B------:R-:W-:Y:S01]  /*3420*/  UMOV UR18, URZ ;  /* 0x000000ff00127c82 */ /* 0x000fe20008000000 */
[----:B------:R-:W-:Y:S01]  /*3430*/  UMOV UR17, URZ ;  /* 0x000000ff00117c82 */ /* 0x000fe20008000000 */
[----:B------:R-:W-:Y:S01]  /*3440*/  UMOV UR20, 0x0 ;  /* 0x0000000000147882 */ /* 0x000fe20000000000 */
[----:B------:R-:W-:Y:S01]  /*3450*/  UMOV UR21, 0x84004a0 ;  /* 0x084004a000157882 */ /* 0x000fe20000000000 */
[----:B--2---:R-:W-:Y:S01]  /*3460*/  ULEA UR6, UR6, UR4, 0x18 ;  /* 0x0000000406067291 */ /* 0x004fe2000f8ec0ff */
[----:B------:R-:W2:Y:S03]  /*3470*/  LDCU UR4, c[0x0][0x38c] ;  /* 0x00007180ff0477ac */ /* 0x000ea60008000800 */
[----:B------:R-:W-:-:S02]  /*3480*/  UIADD3 UR11, UPT, UPT, UR6, 0xc400, URZ ;  /* 0x0000c400060b7890 */ /* 0x000fc4000fffe0ff */
[----:B----4-:R-:W-:-:S03]  /*3490*/  UIADD3 UR7, UPT, UPT, UR7, 0x1f, URZ ;  /* 0x0000001f07077890 */ /* 0x010fc6000fffe0ff */
[----:B-1----:R-:W1:Y:S01]  /*34a0*/  LDS R0, [UR6+0x1c0] ;  /* 0x0001c006ff007984 */ /* 0x002e620008000800 */
[----:B------:R-:W-:Y:S02]  /*34b0*/  UIADD3 UR12, UPT, UPT, UR6, 0x1a400, URZ ;  /* 0x0001a400060c7890 */ /* 0x000fe4000fffe0ff */
[----:B------:R-:W-:Y:S02]  /*34c0*/  USHF.R.S32.HI UR5, URZ, 0x1f, UR7 ;  /* 0x0000001fff057899 */ /* 0x000fe40008011407 */
[----:B------:R-:W-:Y:S02]  /*34d0*/  USHF.R.U32.HI UR11, URZ, 0x4, UR11 ;  /* 0x00000004ff0b7899 */ /* 0x000fe4000801160b */
[----:B------:R-:W-:Y:S02]  /*34e0*/  ULEA.HI UR5, UR5, UR7, URZ, 0x5 ;  /* 0x0000000705057291 */ /* 0x000fe4000f8f28ff */
[----:B------:R-:W-:Y:S02]  /*34f0*/  USHF.R.U32.HI UR12, URZ, 0x4, UR12 ;  /* 0x00000004ff0c7899 */ /* 0x000fe4000801160c */
[----:B------:R-:W-:-:S02]  /*3500*/  USHF.R.S32.HI UR5, URZ, 0x5, UR5 ;  /* 0x00000005ff057899 */ /* 0x000fc40008011405 */
[----:B------:R-:W-:Y:S02]  /*3510*/  ULOP3.LUT UR11, UR11, 0x3fff, URZ, 0xc0, !UPT ;  /* 0x00003fff0b0b7892 */ /* 0x000fe4000f8ec0ff */
[----:B------:R-:W-:Y:S02]  /*3520*/  UISETP.LT.AND UP0, UPT, UR5, 0x1, UPT ;  /* 0x000000010500788c */ /* 0x000fe4000bf01270 */
[----:B------:R-:W-:Y:S02]  /*3530*/  ULOP3.LUT UR12, UR12, 0x3fff, URZ, 0xc0, !UPT ;  /* 0x00003fff0c0c7892 */ /* 0x000fe4000f8ec0ff */
[----:B------:R-:W-:Y:S02]  /*3540*/  USEL UR10, UR5, 0x1, !UP0 ;  /* 0x00000001050a7887 */ /* 0x000fe4000c000000 */
[----:B------:R-:W-:Y:S02]  /*3550*/  ULOP3.LUT UR11, UR11, 0x10000, URZ, 0xfc, !UPT ;  /* 0x000100000b0b7892 */ /* 0x000fe4000f8efcff */
[----:B------:R-:W-:-:S02]  /*3560*/  ULOP3.LUT UR12, UR12, 0x10000, URZ, 0xfc, !UPT ;  /* 0x000100000c0c7892 */ /* 0x000fc4000f8efcff */
[----:B------:R-:W-:Y:S02]  /*3570*/  UIADD3 UR10, UPT, UPT, -UR10, URZ, URZ ;  /* 0x000000ff0a0a7290 */ /* 0x000fe4000fffe1ff */
[----:B--2---:R-:W-:Y:S01]  /*3580*/  UISETP.GE.AND UP3, UPT, UR4, 0x1, UPT ;  /* 0x000000010400788c */ /* 0x004fe2000bf66270 */
[----:B-1----:R-:W-:-:S15]  /*3590*/  R2UR UR19, R0 ;  /* 0x00000000001372ca */ /* 0x002fde00000e0000 */
.L_x_70:
[----:B------:R-:W-:Y:S02]  /*35a0*/  LEA R0, R10, UR6, 0x3 ;  /* 0x000000060a007c11 */ /* 0x000fe4000f8e18ff */
[----:B------:R-:W-:Y:S02]  /*35b0*/  SHF.L.U32 R5, R9, 0x1f, RZ ;  /* 0x0000001f09057819 */ /* 0x000fe400000006ff */
[----:B------:R-:W-:Y:S01]  /*35c0*/  PLOP3.LUT P0, PT, PT, PT, UP3, 0x80, 0x8 ;  /* 0x000000000008781c */ /* 0x000fe20003f0f038 */
[----:B------:R-:W-:Y:S01]  /*35d0*/  VIADD R3, R0, 0x140 ;  /* 0x0000014000037836 */ /* 0x000fe20000000000 */
[----:B-1----:R-:W1:Y:S02]  /*35e0*/  SYNCS.PHASECHK.TRANS64.TRYWAIT P1, [R0+URZ+0x130], R5 ;  /* 0x00013005000075a7 */ /* 0x002e6400080211ff */
[----:B-1--4-:R-:W-:Y:S09]  /*35f0*/  @!P1 BRA `(.L_x_64) ;  /* 0x0000008800049947 */ /* 0x012ff20003800000 */
.L_x_169:
[----:B------:R-:W-:Y:S01]  /*3600*/  LEA R4, R10, UR6, 0x4 ;  /* 0x000000060a047c11 */ /* 0x000fe2000f8e20ff */
[----:B------:R-:W-:Y:S01]  /*3610*/  @UP3 ULEA UR4, UR17, UR6, 0x3 ;  /* 0x0000000611043291 */ /* 0x000fe2000f8e18ff */
[----:B------:R-:W-:Y:S01]  /*3620*/  PLOP3.LUT P2, PT, PT, PT, PT, 0x80, 0x8 ;  /* 0x000000000008781c */ /* 0x000fe20003f4f070 */
[----:B------:R-:W-:Y:S01]  /*3630*/  ULEA UR9, UR18, UR6, 0x3 ;  /* 0x0000000612097291 */ /* 0x000fe2000f8e18ff */
[----:B------:R-:W-:Y:S02]  /*3640*/  PRMT R3, RZ, 0x654, R3 ;  /* 0x00000654ff037816 */ /* 0x000fe40000000003 */
[----:B-1----:R-:W1:Y:S01]  /*3650*/  LDS.128 R4, [R4+0x1a0] ;  /* 0x0001a00004047984 */ /* 0x002e620000000c00 */
[----:B------:R-:W-:Y:S02]  /*3660*/  @P0 SHF.L.U32 R2, R8, 0x1f, RZ ;  /* 0x0000001f08020819 */ /* 0x000fe400000006ff */
[----:B------:R-:W-:Y:S01]  /*3670*/  SHF.L.U32 R0, R11, 0x1f, RZ ;  /* 0x0000001f0b007819 */ /* 0x000fe200000006ff */
[----:B------:R-:W-:Y:S01]  /*3680*/  @!PT LDS RZ, [RZ] ;  /* 0x00000000fffff984 */ /* 0x000fe20000000800 */
[----:B------:R-:W-:Y:S01]  /*3690*/  @!PT LDS RZ, [RZ] ;  /* 0x00000000fffff984 */ /* 0x000fe20000000800 */
[----:B------:R-:W-:Y:S01]  /*36a0*/  @!PT LDS RZ, [RZ] ;  /* 0x00000000fffff984 */ /* 0x000fe20000000800 */
[----:B------:R-:W-:Y:S01]  /*36b0*/  @!PT LDS RZ, [RZ] ;  /* 0x00000000fffff984 */ /* 0x000fe20000000800 */
[----:B------:R2:W-:Y:S06]  /*36c0*/  MEMBAR.ALL.CTA ;  /* 0x0000000000007992 */ /* 0x0005ec0000008000 */
[----:B--2---:R-:W2:Y:S02]  /*36d0*/  FENCE.VIEW.ASYNC.S ;  /* 0x00000000000073c6 */ /* 0x004ea40000000000 */
[----:B--2---:R2:W-:Y:S01]  /*36e0*/  SYNCS.ARRIVE.TRANS64.RED.A1T0 RZ, [R3+URZ], RZ ;  /* 0x000000ff03ff79a7 */ /* 0x0045e200081004ff */
[----:B------:R2:W4:Y:S01]  /*36f0*/  @P0 SYNCS.PHASECHK.TRANS64.TRYWAIT P2, [UR4], R2 ;  /* 0x00000002ff0005a7 */ /* 0x0005220008041104 */
[----:B-1----:R-:W-:Y:S01]  /*3700*/  LOP3.LUT P1, RZ, R6, 0x1, RZ, 0xc0, !PT ;  /* 0x0000000106ff7812 */ /* 0x002fe2000782c0ff */
[----:B------:R-:W1:Y:S02]  /*3710*/  SYNCS.PHASECHK.TRANS64.TRYWAIT P0, [UR9+0x160], R0 ;  /* 0x00016000ff0075a7 */ /* 0x000e640008001109 */
[----:B-12-4-:R-:W-:Y:S10]  /*3720*/  @!P0 BRA `(.L_x_65) ;  /* 0x0000008400cc8947 */ /* 0x016ff40003800000 */
.L_x_171:
[----:B------:R-:W-:Y:S01]  /*3730*/  IADD3 R10, PT, PT, R10, 0x1, RZ ;  /* 0x000000010a0a7810 */ /* 0x000fe20007ffe0ff */
[----:B------:R-:W-:Y:S06]  /*3740*/  BRA.U !UP3, `(.L_x_66) ;  /* 0x000000010b887547 */ /* 0x000fec000b800000 */
[----:B------:R-:W-:Y:S02]  /*3750*/  ULEA UR8, UR18, UR19, 0x8 ;  /* 0x0000001312087291 */ /* 0x000fe4000f8e40ff */
[----:B------:R-:W-:Y:S01]  /*3760*/  UPLOP3.LUT UP4, UPT, UPT, UPT, UPT, 0x40, 0x4 ;  /* 0x000000000004789c */ /* 0x000fe20003f8e870 */
[----:B------:R-:W-:Y:S01]  /*3770*/  UMOV UR16, UR10 ;  /* 0x0000000a00107c82 */ /* 0x000fe20008000000 */
[----:B------:R-:W-:Y:S01]  /*3780*/  UMOV UR15, UR5 ;  /* 0x00000005000f7c82 */ /* 0x000fe20008000000 */
[----:B------:R-:W-:-:S08]  /*3790*/  UMOV UR14, UR17 ;  /* 0x00000011000e7c82 */ /* 0x000fd00008000000 */
.L_x_69:
[----:B------:R-:W-:Y:S02]  /*37a0*/  UIADD3 UR16, UPT, UPT, UR16, 0x1, URZ ;  /* 0x0000000110107890 */ /* 0x000fe4000fffe0ff */
[----:B--2---:R-:W-:Y:S02]  /*37b0*/  ULEA UR7, UR14, UR6, 0x3 ;  /* 0x000000060e077291 */ /* 0x004fe4000f8e18ff */
[----:B------:R-:W-:Y:S01]  /*37c0*/  UISETP.NE.AND UP0, UPT, UR16, URZ, UPT ;  /* 0x000000ff1000728c */ /* 0x000fe2000bf05270 */
[----:B----4-:R-:W-:Y:S10]  /*37d0*/  @P2 BRA `(.L_x_67) ;  /* 0x00000000000c2947 */ /* 0x010ff40003800000 */
[----:B-1----:R-:W-:Y:S04]  /*37e0*/  SHF.L.U32 R3, R8, 0x1f, RZ ;  /* 0x0000001f08037819 */ /* 0x002fe800000006ff */
[----:B------:R-:W1:Y:S02]  /*37f0*/  SYNCS.PHASECHK.TRANS64.TRYWAIT P0, [UR7], R3 ;  /* 0x00000003ff0075a7 */ /* 0x000e640008001107 */
[----:B-1----:R-:W-:Y:S05]  /*3800*/  @!P0 BRA `(.L_x_68) ;  /* 0x0000008400ac8947 */ /* 0x002fea0003800000 */
.L_x_67:
[----:B------:R-:W-:Y:S01]  /*3810*/  UISETP.NE.AND UP1, UPT, UR15, 0x1, UPT ;  /* 0x000000010f00788c */ /* 0x000fe2000bf25270 */
[----:B------:R-:W-:Y:S01]  /*3820*/  PLOP3.LUT P2, PT, PT, PT, PT, 0x80, 0x8 ;  /* 0x000000000008781c */ /* 0x000fe20003f4f070 */
[----:B------:R-:W-:Y:S02]  /*3830*/  UIADD3 UR17, UPT, UPT, UR14, 0x1, URZ ;  /* 0x000000010e117890 */ /* 0x000fe4000fffe0ff */
[----:B------:R-:W-:Y:S02]  /*3840*/  ULEA UR22, UR14, UR12, 0x9 ;  /* 0x0000000c0e167291 */ /* 0x000fe4000f8e48ff */
[----:B------:R-:W-:Y:S01]  /*3850*/  UISETP.NE.AND UP2, UPT, UR17, 0xe, UPT ;  /* 0x0000000e1100788c */ /* 0x000fe2000bf45270 */
[----:B------:R-:W-:Y:S01]  /*3860*/  PLOP3.LUT P0, PT, PT, PT, UP1, 0x80, 0x8 ;  /* 0x000000000008781c */ /* 0x000fe20003f0f018 */
[----:B------:R-:W-:Y:S02]  /*3870*/  ULEA UR24, UR14, UR11, 0x8 ;  /* 0x0000000b0e187291 */ /* 0x000fe4000f8e40ff */
[----:B------:R-:W-:Y:S02]  /*3880*/  USEL UR13, URZ, 0x1, UP2 ;  /* 0x00000001ff0d7887 */ /* 0x000fe40009000000 */
[----:B------:R-:W-:Y:S02]  /*3890*/  USEL UR17, UR17, URZ, UP2 ;  /* 0x000000ff11117287 */ /* 0x000fe40009000000 */
[----:B------:R-:W-:Y:S02]  /*38a0*/  UIADD3 UR7, UPT, UPT, UR7, 0x70, URZ ;  /* 0x0000007007077890 */ /* 0x000fe4000fffe0ff */
[----:B------:R-:W-:Y:S01]  /*38b0*/  @UP1 ULEA UR4, UR17, UR6, 0x3 ;  /* 0x0000000611041291 */ /* 0x000fe2000f8e18ff */
[----:B------:R-:W-:Y:S01]  /*38c0*/  LOP3.LUT R8, R8, UR13, RZ, 0x3c, !PT ;  /* 0x0000000d08087c12 */ /* 0x000fe2000f8e3cff */
[----:B------:R-:W-:Y:S01]  /*38d0*/  UMOV UR23, 0xc0004010 ;  /* 0xc000401000177882 */ /* 0x000fe20000000000 */
[----:B------:R-:W-:Y:S01]  /*38e0*/  UMOV UR25, 0xc0004010 ;  /* 0xc000401000197882 */ /* 0x000fe20000000000 */
[----:B------:R-:W-:Y:S01]  /*38f0*/  UIADD3 UR15, UPT, UPT, UR15, -0x1, URZ ;  /* 0xffffffff0f0f7890 */ /* 0x000fe2000fffe0ff */
[----:B-1----:R-:W-:Y:S01]  /*3900*/  @P0 SHF.L.U32 R0, R8, 0x1f, RZ ;  /* 0x0000001f08000819 */ /* 0x002fe200000006ff */
[----:B------:R-:W-:Y:S03]  /*3910*/  UMOV UR14, UR17 ;  /* 0x00000011000e7c82 */ /* 0x000fe60008000000 */
[----:B------:R2:W4:Y:S01]  /*3920*/  @P0 SYNCS.PHASECHK.TRANS64.TRYWAIT P2, [UR4], R0 ;  /* 0x00000000ff0005a7 */ /* 0x0005220008041104 */
[----:B------:R2:W-:Y:S01]  /*3930*/  UTCIMMA gdesc[UR24], gdesc[UR22], tmem[UR8], tmem[UR20], idesc[UR21], UP4 ;  /* 0x00ff1416180075ea */ /* 0x0005e2000a000108 */
[----:B------:R-:W-:Y:S01]  /*3940*/  UPLOP3.LUT UP4, UPT, UPT, UPT, UPT, 0x80, 0x8 ;  /* 0x000000000008789c */ /* 0x000fe20003f8f070 */
[----:B------:R2:W-:Y:S01]  /*3950*/  UTCBAR [UR7], URZ ;  /* 0x000000ff070073e9 */ /* 0x0005e200080000ff */
[----:B------:R-:W-:Y:S09]  /*3960*/  BRA.U UP0, `(.L_x_69) ;  /* 0xfffffffd008c7547 */ /* 0x000ff2000b83ffff */
.L_x_66:
[----:B------:R-:W-:Y:S01]  /*3970*/  UIADD3 UR18, UPT, UPT, UR18, 0x1, URZ ;  /* 0x0000000112127890 */ /* 0x000fe2000fffe0ff */
[C---:B------:R-:W-:Y:S01]  /*3980*/  ISETP.NE.AND P0, PT, R10.reuse, 0x2, PT ;  /* 0x000000020a00780c */ /* 0x040fe20003f05270 */
[----:B------:R-:W-:Y:S02]  /*3990*/  UIADD3 UR9, UPT, UPT, UR9, 0x150, URZ ;  /* 0x0000015009097890 */ /* 0x000fe4000fffe0ff */
[----:B------:R-:W-:Y:S01]  /*39a0*/  UISETP.NE.AND UP0, UPT, UR18, 0x2, UPT ;  /* 0x000000021200788c */ /* 0x000fe2000bf05270 */
[----:B-12---:R-:W-:Y:S02]  /*39b0*/  SEL R0, RZ, 0x1, P0 ;  /* 0x00000001ff007807 */ /* 0x006fe40000000000 */
[----:B------:R-:W-:Y:S01]  /*39c0*/  SEL R10, R10, RZ, P0 ;  /* 0x000000ff0a0a7207 */ /* 0x000fe20000000000 */
[----:B------:R-:W-:Y:S01]  /*39d0*/  USEL UR4, URZ, 0x1, UP0 ;  /* 0x00000001ff047887 */ /* 0x000fe20008000000 */
[----:B------:R-:W-:Y:S01]  /*39e0*/  LOP3.LUT R9, R9, R0, RZ, 0x3c, !PT ;  /* 0x0000000009097212 */ /* 0x000fe200078e3cff */
[----:B------:R-:W-:Y:S01]  /*39f0*/  USEL UR18, UR18, URZ, UP0 ;  /* 0x000000ff12127287 */ /* 0x000fe20008000000 */
[----:B------:R1:W-:Y:S03]  /*3a00*/  UTCBAR [UR9], URZ ;  /* 0x000000ff090073e9 */ /* 0x0003e600080000ff */
[----:B------:R-:W-:Y:S01]  /*3a10*/  LOP3.LUT R11, R11, UR4, RZ, 0x3c, !PT ;  /* 0x000000040b0b7c12 */ /* 0x000fe2000f8e3cff */
[----:B------:R-:W-:Y:S07]  /*3a20*/  @P1 BRA `(.L_x_70) ;  /* 0xfffffff800dc1947 */ /* 0x000fee000383ffff */
[----:B------:R-:W2:Y:S01]  /*3a30*/  S2UR UR4, SR_CgaCtaId ;  /* 0x00000000000479c3 */ /* 0x000ea20000008800 */
[----:B------:R-:W-:Y:S01]  /*3a40*/  ELECT P0, URZ, PT ;  /* 0x0000000000ff782f */ /* 0x000fe20003800000 */
[----:B------:R-:W-:Y:S01]  /*3a50*/  IMAD.MOV.U32 R0, RZ, RZ, 0x1 ;  /* 0x00000001ff007424 */ /* 0x000fe200078e00ff */
[----:B------:R-:W-:Y:S01]  /*3a60*/  UIADD3 UR6, UPT, UPT, UR6, 0x160, URZ ;  /* 0x0000016006067890 */ /* 0x000fe2000fffe0ff */
[----:B------:R-:W-:Y:S01]  /*3a70*/  SHF.L.U32 R3, R11, 0x1f, RZ ;  /* 0x0000001f0b037819 */ /* 0x000fe200000006ff */
[----:B------:R-:W-:-:S03]  /*3a80*/  UMOV UR5, 0x40 ;  /* 0x0000004000057882 */ /* 0x000fc60000000000 */
[----:B------:R-:W-:Y:S01]  /*3a90*/  UVIRTCOUNT.DEALLOC.SMPOOL 0x80 ;  /* 0x000000800000784c */ /* 0x000fe20000000000 */
[----:B--2---:R-:W-:Y:S02]  /*3aa0*/  ULEA UR4, UR4, UR5, 0x18 ;  /* 0x0000000504047291 */ /* 0x004fe4000f8ec0ff */
[----:B------:R-:W-:-:S07]  /*3ab0*/  ULEA UR5, UR18, UR6, 0x3 ;  /* 0x0000000612057291 */ /* 0x000fce000f8e18ff */
[----:B------:R2:W-:Y:S02]  /*3ac0*/  @P0 STS.U8 [UR4+0x1c], R0 ;  /* 0x00001c00ff000988 */ /* 0x0005e40008000004 */
[----:B------:R-:W3:Y:S02]  /*3ad0*/  SYNCS.PHASECHK.TRANS64.TRYWAIT P0, [UR5], R3 ;  /* 0x00000003ff0075a7 */ /* 0x000ee40008001105 */
[----:B--23--:R-:W-:Y:S05]  /*3ae0*/  @!P0 BRA `(.L_x_71) ;  /* 0x00000084000c8947 */ /* 0x00cfea0003800000 */
.L_x_174:
[----:B------:R-:W-:-:S04]  /*3af0*/  UIADD3 UR7, UPT, UPT, UR18, 0x1, URZ ;  /* 0x0000000112077890 */ /* 0x000fc8000fffe0ff */
[----:B------:R-:W-:-:S04]  /*3b00*/  UISETP.NE.AND UP0, UPT, UR7, 0x2, UPT ;  /* 0x000000020700788c */ /* 0x000fc8000bf05270 */
[----:B------:R-:W-:Y:S02]  /*3b10*/  USEL UR5, URZ, 0x1, UP0 ;  /* 0x00000001ff057887 */ /* 0x000fe40008000000 */
[----:B------:R-:W-:-:S04]  /*3b20*/  USEL UR7, UR7, URZ, UP0 ;  /* 0x000000ff07077287 */ /* 0x000fc80008000000 */
[----:B------:R-:W-:Y:S01]  /*3b30*/  ULEA UR7, UR7, UR6, 0x3 ;  /* 0x0000000607077291 */ /* 0x000fe2000f8e18ff */
[----:B--2---:R-:W-:-:S04]  /*3b40*/  LOP3.LUT R3, R11, UR5, RZ, 0x3c, !PT ;  /* 0x000000050b037c12 */ /* 0x004fc8000f8e3cff */
[----:B------:R-:W-:-:S04]  /*3b50*/  SHF.L.U32 R3, R3, 0x1f, RZ ;  /* 0x0000001f03037819 */ /* 0x000fc800000006ff */
[----:B------:R-:W2:Y:S02]  /*3b60*/  SYNCS.PHASECHK.TRANS64.TRYWAIT P0, [UR7], R3 ;  /* 0x00000003ff0075a7 */ /* 0x000ea40008001107 */
[----:B--2---:R-:W-:Y:S05]  /*3b70*/  @!P0 BRA `(.L_x_72) ;  /* 0x0000008400008947 */ /* 0x004fea0003800000 */
.L_x_176:
[----:B------:R-:W-:Y:S01]  /*3b80*/  NOP ;  /* 0x0000000000007918 */ /* 0x000fe20000000000 */
[----:B--2---:R-:W2:Y:S01]  /*3b90*/  LDS R0, [UR4+0x14] ;  /* 0x00001404ff007984 */ /* 0x004ea20008000800 */
[----:B------:R-:W-:Y:S01]  /*3ba0*/  ULOP3.LUT UR6, UR19, 0xffff, URZ, 0xc0, !UPT ;  /* 0x0000ffff13067892 */ /* 0x000fe2000f8ec0ff */
[----:B------:R-:W-:Y:S01]  /*3bb0*/  UMOV UR8, 0xffff ;  /* 0x0000ffff00087882 */ /* 0x000fe20000000000 */
[----:B------:R-:W-:Y:S02]  /*3bc0*/  UMOV UR5, 0x1 ;  /* 0x0000000100057882 */ /* 0x000fe40000000000 */
[----:B------:R-:W-:-:S04]  /*3bd0*/  USHF.R.U32.HI UR6, URZ, 0x5, UR6 ;  /* 0x00000005ff067899 */ /* 0x000fc80008011606 */
[----:B------:R-:W-:Y:S02]  /*3be0*/  USHF.L.U32 UR8, UR8, UR6, URZ ;  /* 0x0000000608087299 */ /* 0x000fe400080006ff */
[----:B------:R-:W-:-:S04]  /*3bf0*/  USHF.L.U32 UR5, UR5, UR6, URZ ;  /* 0x0000000605057299 */ /* 0x000fc800080006ff */
[----:B--2---:R-:W-:-:S04]  /*3c00*/  LOP3.LUT R0, R0, UR8, RZ, 0xc0, !PT ;  /* 0x0000000800007c12 */ /* 0x004fc8000f8ec0ff */
[----:B------:R-:W-:-:S13]  /*3c10*/  ISETP.NE.AND P0, PT, R0, UR8, PT ;  /* 0x0000000800007c0c */ /* 0x000fda000bf05270 */
[----:B------:R-:W-:Y:S05]  /*3c20*/  @P0 BRA `(.L_x_73) ;  /* 0x0000000000580947 */ /* 0x000fea0003800000 */
[----:B------:R-:W2:Y:S02]  /*3c30*/  LDS R0, [UR4+0x18] ;  /* 0x00001804ff007984 */ /* 0x000ea40008000800 */
[----:B--2---:R-:W-:-:S04]  /*3c40*/  LOP3.LUT R0, R0, UR5, RZ, 0xc0, !PT ;  /* 0x0000000500007c12 */ /* 0x004fc8000f8ec0ff */
[----:B------:R-:W-:-:S13]  /*3c50*/  ISETP.NE.AND P0, PT, R0, UR5, PT ;  /* 0x0000000500007c0c */ /* 0x000fda000bf05270 */
[----:B------:R-:W-:Y:S05]  /*3c60*/  @P0 BRA `(.L_x_74) ;  /* 0x00000000003c0947 */ /* 0x000fea0003800000 */
[----:B------:R-:W2:Y:S01]  /*3c70*/  S2R R2, SR_LANEID ;  /* 0x0000000000027919 */ /* 0x000ea20000000000 */
[----:B------:R-:W-:Y:S01]  /*3c80*/  ULOP3.LUT UR8, URZ, UR8, URZ, 0x33, !UPT ;  /* 0x00000008ff087292 */ /* 0x000fe2000f8e33ff */
[----:B------:R-:W-:Y:S01]  /*3c90*/  LOP3.LUT R4, RZ, UR5, RZ, 0x33, !PT ;  /* 0x00000005ff047c12 */ /* 0x000fe2000f8e33ff */
[----:B------:R-:W-:Y:S02]  /*3ca0*/  VOTEU.ANY UR7, UPT, PT ;  /* 0x0000000000077886 */ /* 0x000fe400038e0100 */
[----:B------:R-:W-:Y:S01]  /*3cb0*/  UFLO.U32 UR7, UR7 ;  /* 0x00000007000772bd */ /* 0x000fe200080e0000 */
[----:B------:R-:W3:Y:S01]  /*3cc0*/  REDUX UR5, R4 ;  /* 0x00000000040573c4 */ /* 0x000ee20000000000 */
[----:B------:R-:W-:-:S06]  /*3cd0*/  IMAD.U32 R0, RZ, RZ, UR8 ;  /* 0x00000008ff007e24 */ /* 0x000fcc000f8e00ff */
[----:B------:R1:W-:Y:S01]  /*3ce0*/  UTCATOMSWS.AND URZ, UR8 ;  /* 0x0000000800ff79e3 */ /* 0x0003e20008000000 */
[----:B------:R-:W4:Y:S01]  /*3cf0*/  REDUX UR6, R0 ;  /* 0x00000000000673c4 */ /* 0x000f220000000000 */
[----:B--2---:R-:W-:Y:S01]  /*3d00*/  ISETP.EQ.U32.AND P0, PT, R2, UR7, PT ;  /* 0x0000000702007c0c */ /* 0x004fe2000bf02070 */
[----:B---3--:R-:W-:Y:S01]  /*3d10*/  IMAD.U32 R2, RZ, RZ, UR5 ;  /* 0x00000005ff027e24 */ /* 0x008fe2000f8e00ff */
[----:B----4-:R-:W-:-:S11]  /*3d20*/  MOV R3, UR6 ;  /* 0x0000000600037c02 */ /* 0x010fd60008000f00 */
[----:B------:R1:W-:Y:S04]  /*3d30*/  @P0 ATOMS.AND RZ, [UR4+0x14], R3 ;  /* 0x00001403ffff098c */ /* 0x0003e8000a800004 */
[----:B------:R1:W-:Y:S01]  /*3d40*/  @P0 ATOMS.AND RZ, [UR4+0x18], R2 ;  /* 0x00001802ffff098c */ /* 0x0003e2000a800004 */
[----:B------:R-:W-:Y:S05]  /*3d50*/  BRA `(.L_x_75) ;  /* 0x0000000000147947 */ /* 0x000fea0003800000 */
.L_x_74:
[----:B------:R-:W-:Y:S02]  /*3d60*/  MOV R2, 0x3d80 ;  /* 0x00003d8000027802 */ /* 0x000fe40000000f00 */
[----:B-1--45:R-:W-:Y:S05]  /*3d70*/  CALL.REL.NOINC `($__internal_0_$__cuda_sm10x_tcgen05_guardrail_trap_col_being_dealloced_not_returned_by_alloc) ;  /* 0x0000008400e47944 */ /* 0x032fea0003c00000 */
[----:B------:R-:W-:Y:S05]  /*3d80*/  BRA `(.L_x_75) ;  /* 0x0000000000087947 */ /* 0x000fea0003800000 */
.L_x_73:
[----:B------:R-:W-:Y:S02]  /*3d90*/  MOV R2, 0x3db0 ;  /* 0x00003db000027802 */ /* 0x000fe40000000f00 */
[----:B-1--45:R-:W-:Y:S05]  /*3da0*/  CALL.REL.NOINC `($__internal_2_$__cuda_sm10x_tcgen05_guardrail_trap_unallocated_columns_being_dealloced) ;  /* 0x0000008400f07944 */ /* 0x032fea0003c00000 */
.L_x_75:
[----:B------:R-:W-:Y:S01]  /*3db0*/  NOP ;  /* 0x0000000000007918 */ /* 0x000fe20000000000 */
[----:B-1----:R-:W-:Y:S05]  /*3dc0*/  EXIT ;  /* 0x000000000000794d */ /* 0x002fea0003800000 */
.L_x_59:
[----:B------:R-:W-:-:S09]  /*3dd0*/  UISETP.NE.OR UP2, UPT, UR8, 0x3, !UP2 ;  /* 0x000000030800788c */ /* 0x000fd2000d745670 */
[----:B------:R-:W-:Y:S05]  /*3de0*/  BRA.U UP2, `(.L_x_76) ;  /* 0x0000001102147547 */ /* 0x000fea000b800000 */
[----:B------:R-:W1:Y:S01]  /*3df0*/  LDC R0, c[0x0][0xb30] ;  /* 0x0002cc00ff007b82 */ /* 0x000e620000000800 */
[----:B------:R-:W2:Y:S01]  /*3e00*/  LDCU.64 UR8, c[0x0][0x888] ;  /* 0x00011100ff0877ac */ /* 0x000ea20008000a00 */
[----:B------:R-:W-:Y:S02]  /*3e10*/  HFMA2 R29, -RZ, RZ, 0, 0 ;  /* 0x00000000ff1d7431 */ /* 0x000fe400000001ff */
[----:B------:R-:W-:Y:S01]  /*3e20*/  IMAD.MOV.U32 R31, RZ, RZ, 0x1 ;  /* 0x00000001ff1f7424 */ /* 0x000fe200078e00ff */
[----:B------:R-:W-:Y:S01]  /*3e30*/  MOV R23, 0x2000 ;  /* 0x0000200000177802 */ /* 0x000fe20000000f00 */
[----:B------:R-:W4:Y:S01]  /*3e40*/  LDCU.64 UR4, c[0x0][0x890] ;  /* 0x00011200ff0477ac */ /* 0x000f220008000a00 */
[----:B------:R-:W-:Y:S01]  /*3e50*/  IMAD.MOV.U32 R30, RZ, RZ, RZ ;  /* 0x000000ffff1e7224 */ /* 0x000fe200078e00ff */
[----:B------:R-:W3:Y:S01]  /*3e60*/  LDC R19, c[0x0][0x370] ;  /* 0x0000dc00ff137b82 */ /* 0x000ee20000000800 */
[----:B------:R-:W-:Y:S01]  /*3e70*/  UMOV UR7, 0x400 ;  /* 0x0000040000077882 */ /* 0x000fe20000000000 */
[----:B------:R-:W-:-:S02]  /*3e80*/  UPLOP3.LUT UP1, UPT, UPT, UPT, UPT, 0x40, 0x4 ;  /* 0x000000000004789c */ /* 0x000fc40003f2e870 */
[----:B------:R-:W-:-:S04]  /*3e90*/  ULEA UR7, UR37, UR7, 0x18 ;  /* 0x0000000725077291 */ /* 0x000fc8000f8ec0ff */
[----:B------:R-:W3:Y:S01]  /*3ea0*/  LDC R2, c[0x0][0xb0c] ;  /* 0x0002c300ff027b82 */ /* 0x000ee20000000800 */
[----:B------:R-:W-:Y:S02]  /*3eb0*/  UIADD3 UR13, UPT, UPT, UR7, 0xf8, URZ ;  /* 0x000000f8070d7890 */ /* 0x000fe4000fffe0ff */
[----:B--2---:R-:W-:Y:S02]  /*3ec0*/  UISETP.NE.U32.AND UP2, UPT, UR8, URZ, UPT ;  /* 0x000000ff0800728c */ /* 0x004fe4000bf45070 */
[----:B------:R-:W-:Y:S02]  /*3ed0*/  UIADD3 UR33, UPT, UPT, UR7, 0xe0, URZ ;  /* 0x000000e007217890 */ /* 0x000fe4000fffe0ff */
[----:B----4-:R-:W-:Y:S01]  /*3ee0*/  UISETP.NE.U32.AND UP3, UPT, UR4, URZ, UPT ;  /* 0x000000ff0400728c */ /* 0x010fe2000bf65070 */
[----:B------:R-:W2:Y:S01]  /*3ef0*/  LDC R18, c[0x0][0xb20] ;  /* 0x0002c800ff127b82 */ /* 0x000ea20000000800 */
[----:B-1----:R-:W-:Y:S01]  /*3f00*/  ISETP.NE.AND P1, PT, R0, 0x1, PT ;  /* 0x000000010000780c */ /* 0x002fe20003f25270 */
[----:B------:R-:W-:-:S02]  /*3f10*/  UISETP.NE.AND.EX UP2, UPT, UR9, URZ, UPT, UP2 ;  /* 0x000000ff0900728c */ /* 0x000fc4000bf45320 */
[----:B------:R-:W-:Y:S02]  /*3f20*/  UIADD3 UR25, UPT, UPT, UR7, 0xe8, URZ ;  /* 0x000000e807197890 */ /* 0x000fe4000fffe0ff */
[----:B------:R-:W-:Y:S02]  /*3f30*/  UIADD3 UR17, UPT, UPT, UR7, 0xf0, URZ ;  /* 0x000000f007117890 */ /* 0x000fe4000fffe0ff */
[----:B------:R-:W1:Y:S01]  /*3f40*/  LDC.64 R32, c[0x0][0x348] ;  /* 0x0000d200ff207b82 */ /* 0x000e620000000a00 */
[----:B------:R-:W-:Y:S02]  /*3f50*/  UPRMT UR13, UR37, 0x654, UR13 ;  /* 0x00000654250d7896 */ /* 0x000fe4000800000d */
[----:B------:R-:W-:-:S05]  /*3f60*/  UISETP.NE.AND.EX UP3, UPT, UR5, URZ, UPT, UP3 ;  /* 0x000000ff0500728c */ /* 0x000fca000bf65330 */
[----:B------:R-:W4:Y:S08]  /*3f70*/  LDC.64 R16, c[0x0][0xb10] ;  /* 0x0002c400ff107b82 */ /* 0x000f300000000a00 */
[----:B------:R-:W1:Y:S08]  /*3f80*/  LDC.64 R6, c[0x0][0xb18] ;  /* 0x0002c600ff067b82 */ /* 0x000e700000000a00 */
[----:B------:R-:W1:Y:S08]  /*3f90*/  LDC.64 R4, c[0x0][0xb28] ;  /* 0x0002ca00ff047b82 */ /* 0x000e700000000a00 */
[----:B--23--:R-:W1:Y:S02]  /*3fa0*/  LDC R22, c[0x0][0x374] ;  /* 0x0000dd00ff167b82 */ /* 0x00ce640000000800 */
.L_x_87:
[C---:B------:R-:W-:Y:S02]  /*3fb0*/  LEA R0, R30.reuse, UR7, 0x3 ;  /* 0x000000071e007c11 */ /* 0x040fe4000f8e18ff */
[----:B------:R-:W-:Y:S02]  /*3fc0*/  SHF.L.U32 R3, R29, 0x1f, RZ ;  /* 0x0000001f1d037819 */ /* 0x000fe400000006ff */
[----:B------:R-:W-:Y:S02]  /*3fd0*/  LEA R24, R30, UR7, 0x4 ;  /* 0x000000071e187c11 */ /* 0x000fe4000f8e20ff */
[----:B--2---:R-:W2:Y:S02]  /*3fe0*/  SYNCS.PHASECHK.TRANS64.TRYWAIT P0, [R0+URZ+0x130], R3 ;  /* 0x00013003000075a7 */ /* 0x004ea400080011ff */
[----:B--2---:R-:W-:Y:S05]  /*3ff0*/  @!P0 BRA `(.L_x_77) ;  /* 0x0000007c00f88947 */ /* 0x004fea0003800000 */
.L_x_177:
[----:B------:R-:W-:Y:S01]  /*4000*/  ISETP.GE.AND P0, PT, R72, 0x1, PT ;  /* 0x000000014800780c */ /* 0x000fe20003f06270 */
[----:B------:R-:W3:Y:S01]  /*4010*/  LDS.128 R24, [R24+0x1a0] ;  /* 0x0001a00018187984 */ /* 0x000ee20000000c00 */
[----:B--2---:R-:W-:Y:S01]  /*4020*/  VIADD R0, R0, 0x140 ;  /* 0x0000014000007836 */ /* 0x004fe20000000000 */
[----:B------:R-:W-:Y:S01]  /*4030*/  @!PT LDS RZ, [RZ] ;  /* 0x00000000fffff984 */ /* 0x000fe20000000800 */
[----:B------:R-:W-:Y:S01]  /*4040*/  @!PT LDS RZ, [RZ] ;  /* 0x00000000fffff984 */ /* 0x000fe20000000800 */
[----:B------:R-:W-:Y:S01]  /*4050*/  @!PT LDS RZ, [RZ] ;  /* 0x00000000fffff984 */ /* 0x000fe20000000800 */
[----:B------:R-:W-:Y:S01]  /*4060*/  @!PT LDS RZ, [RZ] ;  /* 0x00000000fffff984 */ /* 0x000fe20000000800 */
[----:B------:R2:W-:Y:S06]  /*4070*/  MEMBAR.ALL.CTA ;  /* 0x0000000000007992 */ /* 0x0005ec0000008000 */
[----:B--2---:R-:W2:Y:S01]  /*4080*/  FENCE.VIEW.ASYNC.S ;  /* 0x00000000000073c6 */ /* 0x004ea20000000000 */
[----:B------:R-:W-:Y:S04]  /*4090*/  PRMT R0, RZ, 0x654, R0 ;  /* 0x00000654ff007816 */ /* 0x000fe80000000000 */
[----:B--2---:R2:W-:Y:S01]  /*40a0*/  SYNCS.ARRIVE.TRANS64.RED.A1T0 RZ, [R0+URZ], RZ ;  /* 0x000000ff00ff79a7 */ /* 0x0045e200081004ff */
[----:B---3--:R-:W-:Y:S11]  /*40b0*/  LOP3.LUT P3, RZ, R26, 0x1, RZ, 0xc0, !PT ;  /* 0x000000011aff7812 */ /* 0x008ff6000786c0ff */
[----:B------:R-:W-:Y:S02]  /*40c0*/  @!UPT UIADD3 URZ, UPT, UPT, URZ, URZ, URZ ;  /* 0x000000fffffff290 */ /* 0x000fe4000fffe0ff */
[----:B------:R-:W-:Y:S02]  /*40d0*/  @P3 MOV R13, R24 ;  /* 0x00000018000d3202 */ /* 0x000fe40000000f00 */
[----:B------:R-:W-:Y:S01]  /*40e0*/  @P3 LOP3.LUT R8, R25, 0xffff, RZ, 0xc0, !PT ;  /* 0x0000ffff19083812 */ /* 0x000fe200078ec0ff */
[----:B--2---:R-:W-:Y:S06]  /*40f0*/  @!P0 BRA `(.L_x_78) ;  /* 0x0000000000a48947 */ /* 0x004fec0003800000 */
[----:B-1----:R-:W-:Y:S01]  /*4100*/  IMAD.HI.U32 R35, R22, R7, RZ ;  /* 0x0000000716237227 */ /* 0x002fe200078e00ff */
[----:B------:R-:W-:Y:S02]  /*4110*/  ISETP.NE.AND P0, PT, R6, 0x1, PT ;  /* 0x000000010600780c */ /* 0x000fe40003f05270 */
[----:B------:R-:W-:Y:S01]  /*4120*/  ISETP.NE.AND P2, PT, R72, 0x1, PT ;  /* 0x000000014800780c */ /* 0x000fe20003f45270 */
[----:B----4-:R-:W-:Y:S01]  /*4130*/  IMAD.HI.U32 R34, R19, R16, RZ ;  /* 0x0000001013227227 */ /* 0x010fe200078e00ff */
[----:B------:R-:W-:Y:S02]  /*4140*/  SHF.R.U32.HI R35, RZ, R18, R35 ;  /* 0x00000012ff237219 */ /* 0x000fe40000011623 */
[----:B------:R-:W-:Y:S01]  /*4150*/  ISETP.NE.AND P4, PT, R2, 0x1, PT ;  /* 0x000000010200780c */ /* 0x000fe20003f85270 */
[----:B------:R-:W-:Y:S01]  /*4160*/  IMAD.HI.U32 R36, R13, R16, RZ ;  /* 0x000000100d247227 */ /* 0x000fe200078e00ff */
[----:B------:R-:W-:Y:S02]  /*4170*/  SHF.R.U32.HI R34, RZ, R17, R34 ;  /* 0x00000011ff227219 */ /* 0x000fe40000011622 */
[----:B------:R-:W-:Y:S01]  /*4180*/  SEL R3, R22, R35, !P0 ;  /* 0x0000002316037207 */ /* 0x000fe20004000000 */
[C---:B------:R-:W-:Y:S01]  /*4190*/  IMAD.HI.U32 R35, R8.reuse, R7, RZ ;  /* 0x0000000708237227 */ /* 0x040fe200078e00ff */
[----:B------:R-:W-:Y:S02]  /*41a0*/  SEL R11, R19, R34, !P4 ;  /* 0x00000022130b7207 */ /* 0x000fe40006000000 */
[----:B------:R-:W-:Y:S01]  /*41b0*/  SHF.R.U32.HI R36, RZ, R17, R36 ;  /* 0x00000011ff247219 */ /* 0x000fe20000011624 */
[----:B------:R-:W-:Y:S01]  /*41c0*/  IMAD.HI.U32 R38, R3, R4, RZ ;  /* 0x0000000403267227 */ /* 0x000fe200078e00ff */
[----:B------:R-:W-:Y:S03]  /*41d0*/  SHF.R.U32.HI R35, RZ, R18, R35 ;  /* 0x00000012ff237219 */ /* 0x000fe60000011623 */
[----:B------:R-:W-:Y:S01]  /*41e0*/  IMAD.HI.U32 R34, R11, R4, RZ ;  /* 0x000000040b227227 */ /* 0x000fe200078e00ff */
[----:B------:R-:W-:Y:S02]  /*41f0*/  @P2 SHF.R.U32.HI R3, RZ, R5, R38 ;  /* 0x00000005ff032219 */ /* 0x000fe40000011626 */
[----:B------:R-:W-:Y:S02]  /*4200*/  SEL R9, R8, R35, !P0 ;  /* 0x0000002308097207 */ /* 0x000fe40004000000 */
[----:B------:R-:W-:Y:S01]  /*4210*/  @P2 SHF.R.U32.HI R11, RZ, R5, R34 ;  /* 0x00000005ff0b2219 */ /* 0x000fe20000011622 */
[C---:B------:R-:W-:Y:S01]  /*4220*/  IMAD R10, R72.reuse, R3, RZ ;  /* 0x00000003480a7224 */ /* 0x040fe200078e02ff */
[----:B------:R-:W-:Y:S01]  /*4230*/  SEL R3, R13, R36, !P4 ;  /* 0x000000240d037207 */ /* 0x000fe20006000000 */
[C---:B------:R-:W-:Y:S03]  /*4240*/  IMAD.HI.U32 R14, R9.reuse, R4, RZ ;  /* 0x00000004090e7227 */ /* 0x040fe600078e00ff */
[----:B------:R-:W-:Y:S01]  /*4250*/  ISETP.GE.AND P0, PT, R9, R10, PT ;  /* 0x0000000a0900720c */ /* 0x000fe20003f06270 */
[C---:B------:R-:W-:Y:S01]  /*4260*/  IMAD R12, R72.reuse, R11, RZ ;  /* 0x0000000b480c7224 */ /* 0x040fe200078e02ff */
[-C--:B------:R-:W-:Y:S04]  /*4270*/  SHF.R.U32.HI R14, RZ, R5.reuse, R14 ;  /* 0x00000005ff0e7219 */ /* 0x080fe8000001160e */
[----:B------:R-:W-:Y:S02]  /*4280*/  ISETP.GE.OR P0, PT, R3, R12, P0 ;  /* 0x0000000c0300720c */ /* 0x000fe40000706670 */
[----:B------:R-:W-:Y:S05]  /*4290*/  SEL R15, R9, R14, !P2 ;  /* 0x0000000e090f7207 */ /* 0x000fea0005000000 */
[----:B------:R-:W-:Y:S04]  /*42a0*/  IMAD.MOV R14, RZ, RZ, -R15 ;  /* 0x000000ffff0e7224 */ /* 0x000fe800078e0a0f */
[----:B------:R-:W-:Y:S02]  /*42b0*/  IMAD R14, R72, R14, R9 ;  /* 0x0000000e480e7224 */ /* 0x000fe400078e0209 */
[C---:B------:R-:W-:Y:S05]  /*42c0*/  @!P0 IMAD.HI.U32 R10, R3.reuse, R4, RZ ;  /* 0x00000004030a8227 */ /* 0x040fea00078e00ff */
[----:B------:R-:W-:Y:S04]  /*42d0*/  @!P0 SHF.R.U32.HI R10, RZ, R5, R10 ;  /* 0x00000005ff0a8219 */ /* 0x000fe8000001160a */
[----:B------:R-:W-:Y:S01]  /*42e0*/  @!P0 SEL R0, R3, R10, !P2 ;  /* 0x0000000a03008207 */ /* 0x000fe20005000000 */
[----:B------:R-:W-:Y:S03]  /*42f0*/  IMAD.MOV R10, RZ, RZ, -R3 ;  /* 0x000000ffff0a7224 */ /* 0x000fe600078e0a03 */
[----:B------:R-:W-:Y:S01]  /*4300*/  @!P0 IADD3 R15, PT, PT, R15, -R0, RZ ;  /* 0x800000000f0f8210 */ /* 0x000fe20007ffe0ff */
[----:B------:R-:W-:Y:S01]  /*4310*/  @!P0 IMAD R0, R11, R14, R0 ;  /* 0x0000000e0b008224 */ /* 0x000fe200078e0200 */
[----:B------:R-:W-:Y:S01]  /*4320*/  IADD3 R11, PT, PT, -R9, RZ, RZ ;  /* 0x000000ff090b7210 */ /* 0x000fe20007ffe1ff */
[----:B------:R-:W-:Y:S02]  /*4330*/  IMAD R13, R2, R10, R13 ;  /* 0x0000000a020d7224 */ /* 0x000fe400078e020d */
[----:B------:R-:W-:Y:S02]  /*4340*/  @!P0 IMAD R9, R15, R72, R3 ;  /* 0x000000480f098224 */ /* 0x000fe400078e0203 */
[----:B------:R-:W-:Y:S02]  /*4350*/  @!P0 IMAD.MOV.U32 R3, RZ, RZ, R0 ;  /* 0x000000ffff038224 */ /* 0x000fe400078e0000 */
[----:B------:R-:W-:Y:S02]  /*4360*/  IMAD R8, R6, R11, R8 ;  /* 0x0000000b06087224 */ /* 0x000fe400078e0208 */
[----:B------:R-:W-:Y:S02]  /*4370*/  IMAD R13, R3, R2, R13 ;  /* 0x00000002030d7224 */ /* 0x000fe400078e020d */
[----:B------:R-:W-:Y:S02]  /*4380*/  IMAD R8, R9, R6, R8 ;  /* 0x0000000609087224 */ /* 0x000fe400078e0208 */
.L_x_78:
[----:B------:R-:W-:Y:S05]  /*4390*/  BRA.U UP1, `(.L_x_79) ;  /* 0x0000000101107547 */ /* 0x000fea000b800000 */
[----:B------:R-:W-:Y:S04]  /*43a0*/  MOV R0, UR6 ;  /* 0x0000000600007c02 */ /* 0x000fe80008000f00 */
[----:B------:R-:W-:Y:S04]  /*43b0*/  SHF.L.U32 R3, R0, 0x1f, RZ ;  /* 0x0000001f00037819 */ /* 0x000fe800000006ff */
[----:B------:R-:W2:Y:S02]  /*43c0*/  SYNCS.PHASECHK.TRANS64.TRYWAIT P0, [UR7+0x128], R3 ;  /* 0x00012803ff0075a7 */ /* 0x000ea40008001107 */
[----:B--2---:R-:W-:Y:S05]  /*43d0*/  @!P0 BRA `(.L_x_80) ;  /* 0x0000007c00148947 */ /* 0x004fea0003800000 */
.L_x_79:
[----:B------:R-:W-:Y:S02]  /*43e0*/  R2UR UR35, R21 ;  /* 0x00000000152372ca */ /* 0x000fe400000e0000 */
[----:B------:R-:W-:Y:S02]  /*43f0*/  R2UR UR34, R20 ;  /* 0x00000000142272ca */ /* 0x000fe400000e0000 */
[----:B------:R-:W-:Y:S02]  /*4400*/  ISETP.NE.U32.AND P2, PT, RZ, UR4, PT ;  /* 0x00000004ff007c0c */ /* 0x000fe4000bf45070 */
[----:B------:R-:W-:Y:S02]  /*4410*/  SHF.L.U32 R12, R31, 0x1f, RZ ;  /* 0x0000001f1f0c7819 */ /* 0x000fe400000006ff */
[----:B------:R-:W-:Y:S05]  /*4420*/  ISETP.NE.AND.EX P2, PT, RZ, UR5, PT, P2 ;  /* 0x00000005ff007c0c */ /* 0x000fea000bf45320 */
[----:B------:R-:W-:Y:S02]  /*4430*/  USHF.L.U32 UR35, UR35, 0x7, URZ ;  /* 0x0000000723237899 */ /* 0x000fe400080006ff */
[----:B------:R-:W-:Y:S01]  /*4440*/  USHF.L.U32 UR34, UR34, 0x8, URZ ;  /* 0x0000000822227899 */ /* 0x000fe200080006ff */
[----:B------:R-:W-:Y:S11]  /*4450*/  BRA.U !UP3, `(.L_x_81) ;  /* 0x000000010b347547 */ /* 0x000ff6000b800000 */
[----:B------:R-:W-:Y:S01]  /*4460*/  UPLOP3.LUT UP0, UPT, UPT, UPT, UP2, 0x80, 0x8 ;  /* 0x000000000008789c */ /* 0x000fe20003f0f020 */
[----:B--2---:R-:W-:Y:S02]  /*4470*/  HFMA2 R0, -RZ, RZ, 0, 5.9604644775390625e-08 ;  /* 0x00000001ff007431 */ /* 0x004fe400000001ff */
[----:B------:R-:W-:Y:S03]  /*4480*/  IMAD.MOV.U32 R151, RZ, RZ, 0x1 ;  /* 0x00000001ff977424 */ /* 0x000fe600078e00ff */
[----:B------:R-:W-:Y:S05]  /*4490*/  PLOP3.LUT P0, PT, PT, PT, UP0, 0x80, 0x8 ;  /* 0x000000000008781c */ /* 0x000fea0003f0f008 */
[----:B------:R-:W2:Y:S01]  /*44a0*/  @UP0 LDCU.64 UR10, c[0x0][0x888] ;  /* 0x00011100ff0a07ac */ /* 0x000ea20008000a00 */
[----:B------:R-:W-:Y:S07]  /*44b0*/  @UP0 UIMAD UR8, UR36, UR4, URZ ;  /* 0x00000004240802a4 */ /* 0x000fee000f8e02ff */
[----:B------:R-:W-:Y:S01]  /*44c0*/  @!P0 PRMT R151, R0, 0x7610, R151 ;  /* 0x0000761000978816 */ /* 0x000fe20000000097 */
[----:B--2---:R-:W-:Y:S03]  /*44d0*/  @UP0 UIMAD.WIDE UR10, UR8, 0x4, UR10 ;  /* 0x00000004080a08a5 */ /* 0x004fe6000f8e020a */
[----:B------:R-:W2:Y:S03]  /*44e0*/  @!UP0 LDCU UR8, c[0x0][0x880] ;  /* 0x00011000ff0887ac */ /* 0x000ea60008000800 */
[----:B------:R-:W-:Y:S01]  /*44f0*/  IMAD.U32 R10, RZ, RZ, UR10 ;  /* 0x0000000aff0a7e24 */ /* 0x000fe2000f8e00ff */
[----:B------:R-:W-:Y:S05]  /*4500*/  MOV R11, UR11 ;  /* 0x0000000b000b7c02 */ /* 0x000fea0008000f00 */
[----:B-----5:R3:W5:Y:S02]  /*4510*/  @P0 LDG.E R82, desc[UR46][R10.64] ;  /* 0x0000002e0a520981 */ /* 0x020764000c1e1900 */
[----:B--23--:R-:W-:Y:S07]  /*4520*/  @!P0 IMAD.U32 R82, RZ, RZ, UR8 ;  /* 0x00000008ff528e24 */ /* 0x00cfee000f8e00ff */
.L_x_81:
[----:B-----5:R-:W-:Y:S01]  /*4530*/  @!P2 ISETP.EQ.AND P0, PT, R82, RZ, PT ;  /* 0x000000ff5200a20c */ /* 0x020fe20003f02270 */
[----:B------:R-:W-:Y:S01]  /*4540*/  @!UPT UIADD3 URZ, UPT, UPT, URZ, URZ, URZ ;  /* 0x000000fffffff290 */ /* 0x000fe2000fffe0ff */
[----:B------:R-:W-:Y:S11]  /*4550*/  @!P2 BRA `(.L_x_82) ;  /* 0x000000000014a947 */ /* 0x000ff60003800000 */
[----:B------:R-:W-:Y:S02]  /*4560*/  LOP3.LUT P2, RZ, R151, 0xff, RZ, 0xc0, !PT ;  /* 0x000000ff97ff7812 */ /* 0x000fe4000784c0ff */
[----:B------:R-:W-:Y:S04]  /*4570*/  PLOP3.LUT P0, PT, PT, PT, UP0, 0x80, 0x8 ;  /* 0x000000000008781c */ /* 0x000fe80003f0f008 */
[----:B------:R-:W-:Y:S07]  /*4580*/  PLOP3.LUT P0, PT, P0, PT, PT, 0x8, 0x80 ;  /* 0x000000000080781c */ /* 0x000fee000070e170 */
[----:B------:R-:W-:Y:S11]  /*4590*/  @P2 ISETP.EQ.AND P0, PT, R82, RZ, PT ;  /* 0x000000ff5200220c */ /* 0x000ff60003f02270 */
[----:B------:R-:W-:Y:S02]  /*45a0*/  @!UPT UIADD3 URZ, UPT, UPT, URZ, URZ, URZ ;  /* 0x000000fffffff290 */ /* 0x000fe4000fffe0ff */
.L_x_82:
[----:B------:R-:W3:Y:S01]  /*45b0*/  SYNCS.PHASECHK.TRANS64.TRYWAIT P2, [UR7+0x100], R12 ;  /* 0x0001000cff0075a7 */ /* 0x000ee20008041107 */
[----:B------:R-:W-:Y:S04]  /*45c0*/  ELECT P4, URZ, PT ;  /* 0x0000000000ff782f */ /* 0x000fe80003880000 */
[----:B------:R-:W-:Y:S11]  /*45d0*/  PLOP3.LUT P4, PT, P0, P4, PT, 0xf2, 0x2f ;  /* 0x00000000002f781c */ /* 0x000ff60000789e72 */
[----:B------:R-:W-:Y:S02]  /*45e0*/  @!UPT UIADD3 URZ, UPT, UPT, URZ, URZ, URZ ;  /* 0x000000fffffff290 */ /* 0x000fe4000fffe0ff */
[----:B-1----:R-:W-:Y:S05]  /*45f0*/  @!P4 IADD3 R9, P0, PT, R32, 0x580, RZ ;  /* 0x000005802009c810 */ /* 0x002fea0007f1e0ff */
[----:B--2---:R-:W-:Y:S01]  /*4600*/  @!P4 IMAD.X R0, RZ, RZ, R33, P0 ;  /* 0x000000ffff00c224 */ /* 0x004fe200000e0621 */
[----:B---3--:R-:W-:Y:S07]  /*4610*/  @!P2 BRA `(.L_x_83) ;  /* 0x00000078009ca947 */ /* 0x008fee0003800000 */
.L_x_180:
[----:B------:R-:W-:Y:S01]  /*4620*/  @!P4 R2UR UR8, R0 ;  /* 0x000000000008c2ca */ /* 0x000fe200000e0000 */
[----:B------:R-:W-:Y:S01]  /*4630*/  VOTEU.ALL UP1, P4 ;  /* 0x0000000000ff7886 */ /* 0x000fe20002020000 */
[----:B------:R-:W-:Y:S01]  /*4640*/  @!P4 R2UR UR9, R9 ;  /* 0x000000000909c2ca */ /* 0x000fe200000e0000 */
[----:B------:R-:W-:Y:S01]  /*4650*/  @!P4 IMAD.MOV.U32 R0, RZ, RZ, 0x2000 ;  /* 0x00002000ff00c424 */ /* 0x000fe200078e00ff */
[----:B------:R-:W-:Y:S01]  /*4660*/  UMOV UR10, 0x0 ;  /* 0x00000000000a7882 */ /* 0x000fe20000000000 */
[----:B------:R-:W-:Y:S01]  /*4670*/  UMOV UR11, 0x10000000 ;  /* 0x10000000000b7882 */ /* 0x000fe20000000000 */
[----:B------:R-:W-:Y:S01]  /*4680*/  @!UP1 UIADD3 UR32, UPT, UPT, UR7, 0x200, URZ ;  /* 0x0000020007209890 */ /* 0x000fe2000fffe0ff */
[----:B------:R-:W-:Y:S01]  /*4690*/  @!P4 IADD3 R9, P0, PT, R32, 0x580, RZ ;  /* 0x000005802009c810 */ /* 0x000fe20007f1e0ff */
[----:B------:R-:W-:Y:S05]  /*46a0*/  VOTEU.ALL UP1, P4 ;  /* 0x0000000000ff7886 */ /* 0x000fea0002020000 */
[----:B------:R-:W-:Y:S01]  /*46b0*/  IMAD.U32 R11, RZ, RZ, UR8 ;  /* 0x00000008ff0b7e24 */ /* 0x000fe2000f8e00ff */
[----:B------:R-:W-:Y:S01]  /*46c0*/  UPRMT UR8, UR37, 0x654, UR33 ;  /* 0x0000065425087896 */ /* 0x000fe20008000021 */
[----:B------:R-:W-:Y:S03]  /*46d0*/  IMAD.U32 R10, RZ, RZ, UR9 ;  /* 0x00000009ff0a7e24 */ /* 0x000fe6000f8e00ff */
[----:B------:R-:W-:Y:S02]  /*46e0*/  @!P4 R2UR UR15, R11 ;  /* 0x000000000b0fc2ca */ /* 0x000fe400000e0000 */
[----:B------:R-:W-:Y:S11]  /*46f0*/  @!P4 R2UR UR14, R10 ;  /* 0x000000000a0ec2ca */ /* 0x000ff600000e0000 */
[----:B------:R-:W-:Y:S02]  /*4700*/  @!UPT UIADD3 URZ, UPT, UPT, URZ, URZ, URZ ;  /* 0x000000fffffff290 */ /* 0x000fe4000fffe0ff */
[----:B------:R2:W-:Y:S01]  /*4710*/  @!UP1 UTMALDG.3D [UR32], [UR14], desc[UR10] ;  /* 0x00000a200e0095b4 */ /* 0x0005e20008011000 */
[----:B------:R3:W-:Y:S01]  /*4720*/  @!P4 SYNCS.ARRIVE.TRANS64.RED.A0TR RZ, [UR7+0xe0], R0 ;  /* 0x0000e000ffffc9a7 */ /* 0x0007e20008300407 */
[----:B------:R-:W-:Y:S01]  /*4730*/  SYNCS.ARRIVE.TRANS64.RED.A1T0 RZ, [UR8], RZ ;  /* 0x000000ffffff79a7 */ /* 0x000fe20008100408 */
[----:B---3--:R-:W-:Y:S01]  /*4740*/  @!P4 IMAD.X R0, RZ, RZ, R33, P0 ;  /* 0x000000ffff00c224 */ /* 0x008fe200000e0621 */
[----:B------:R-:W3:Y:S02]  /*4750*/  SYNCS.PHASECHK.TRANS64.TRYWAIT P2, [UR7+0x108], R12 ;  /* 0x0001080cff0075a7 */ /* 0x000ee40008041107 */
[----:B--23--:R-:W-:Y:S05]  /*4760*/  @!P2 BRA `(.L_x_84) ;  /* 0x000000780060a947 */ /* 0x00cfea0003800000 */
.L_x_182:
        /* <DEDUP_REMOVED lines=8> */
[----:B------:R-:W-:Y:S01]  /*47f0*/  @!UP1 UIADD3 UR24, UPT, UPT, UR7, 0x2200, URZ ;  /* 0x0000220007189890 */ /* 0x000fe2000fffe0ff */
[----:B------:R-:W-:Y:S01]  /*4800*/  VOTEU.ALL UP1, P4 ;  /* 0x0000000000ff7886 */ /* 0x000fe20002020000 */
[----:B------:R-:W-:Y:S01]  /*4810*/  UMOV UR27, UR35 ;  /* 0x00000023001b7c82 */ /* 0x000fe20008000000 */
[----:B------:R-:W-:Y:S02]  /*4820*/  UMOV UR28, UR36 ;  /* 0x00000024001c7c82 */ /* 0x000fe40008000000 */
[----:B------:R-:W-:Y:S01]  /*4830*/  IMAD.U32 R11, RZ, RZ, UR8 ;  /* 0x00000008ff0b7e24 */ /* 0x000fe2000f8e00ff */
[----:B------:R-:W-:Y:S01]  /*4840*/  UPRMT UR8, UR37, 0x654, UR25 ;  /* 0x0000065425087896 */ /* 0x000fe20008000019 */
[----:B------:R-:W-:Y:S02]  /*4850*/  IMAD.U32 R10, RZ, RZ, UR9 ;  /* 0x00000009ff0a7e24 */ /* 0x000fe4000f8e00ff */
[----:B------:R-:W-:Y:S01]  /*4860*/  @!P4 IMAD.X R20, RZ, RZ, R33, P0 ;  /* 0x000000ffff14c224 */ /* 0x000fe200000e0621 */
[----:B------:R-:W-:Y:S02]  /*4870*/  @!P4 R2UR UR15, R11 ;  /* 0x000000000b0fc2ca */ /* 0x000fe400000e0000 */
[----:B------:R-:W-:Y:S11]  /*4880*/  @!P4 R2UR UR14, R10 ;  /* 0x000000000a0ec2ca */ /* 0x000ff600000e0000 */
[----:B------:R-:W-:Y:S02]  /*4890*/  @!UPT UIADD3 URZ, UPT, UPT, URZ, URZ, URZ ;  /* 0x000000fffffff290 */ /* 0x000fe4000fffe0ff */
[----:B------:R2:W-:Y:S01]  /*48a0*/  @!UP1 UTMALDG.3D [UR24], [UR14], desc[UR10] ;  /* 0x00000a180e0095b4 */ /* 0x0005e20008011000 */
[----:B------:R2:W-:Y:S01]  /*48b0*/  @!P4 SYNCS.ARRIVE.TRANS64.RED.A0TR RZ, [UR7+0xe8], R0 ;  /* 0x0000e800ffffc9a7 */ /* 0x0005e20008300407 */
[----:B------:R-:W-:Y:S01]  /*48c0*/  SYNCS.ARRIVE.TRANS64.RED.A1T0 RZ, [UR8], RZ ;  /* 0x000000ffffff79a7 */ /* 0x000fe20008100408 */
[----:B------:R-:W3:Y:S02]  /*48d0*/  SYNCS.PHASECHK.TRANS64.TRYWAIT P2, [UR7+0x110], R12 ;  /* 0x0001100cff0075a7 */ /* 0x000ee40008041107 */
[----:B--23--:R-:W-:Y:S05]  /*48e0*/  @!P2 BRA `(.L_x_85) ;  /* 0x000000780018a947 */ /* 0x00cfea0003800000 */
.L_x_184:
[----:B------:R-:W2:Y:S01]  /*48f0*/  LDC.64 R14, c[0x0][0xb10] ;  /* 0x0002c400ff0e7b82 */ /* 0x000ea20000000a00 */
[----:B------:R-:W-:Y:S01]  /*4900*/  @!P4 R2UR UR8, R20 ;  /* 0x000000001408c2ca */ /* 0x000fe200000e0000 */
[----:B------:R-:W-:Y:S01]  /*4910*/  VOTEU.ALL UP1, P4 ;  /* 0x0000000000ff7886 */ /* 0x000fe20002020000 */
[----:B------:R-:W-:Y:S01]  /*4920*/  @!P4 R2UR UR9, R21 ;  /* 0x000000001509c2ca */ /* 0x000fe200000e0000 */
[----:B------:R-:W-:Y:S01]  /*4930*/  UMOV UR10, 0x0 ;  /* 0x00000000000a7882 */ /* 0x000fe20000000000 */
[----:B------:R-:W-:Y:S03]  /*4940*/  UMOV UR11, 0x10000000 ;  /* 0x10000000000b7882 */ /* 0x000fe60000000000 */
[----:B------:R-:W3:Y:S01]  /*4950*/  LDC.64 R10, c[0x0][0xb18] ;  /* 0x0002c600ff0a7b82 */ /* 0x000ee20000000a00 */
[----:B------:R-:W-:Y:S01]  /*4960*/  @!UP1 UIADD3 UR18, UPT, UPT, UR34, 0x80, URZ ;  /* 0x0000008022129890 */ /* 0x000fe2000fffe0ff */
[----:B------:R-:W-:Y:S01]  /*4970*/  @P3 SHF.R.U32.HI R28, RZ, 0x10, R25 ;  /* 0x00000010ff1c3819 */ /* 0x000fe20000011619 */
[----:B------:R-:W-:Y:S01]  /*4980*/  @!UP1 UIADD3 UR16, UPT, UPT, UR7, 0x4200, URZ ;  /* 0x0000420007109890 */ /* 0x000fe2000fffe0ff */
[----:B------:R-:W-:Y:S01]  /*4990*/  VIADD R30, R30, 0x1 ;  /* 0x000000011e1e7836 */ /* 0x000fe20000000000 */
[----:B------:R-:W-:Y:S03]  /*49a0*/  VOTEU.ALL UP1, P4 ;  /* 0x0000000000ff7886 */ /* 0x000fe60002020000 */
[----:B------:R-:W5:Y:S01]  /*49b0*/  @!P1 LDC R0, c[0x0][0xb20] ;  /* 0x0002c800ff009b82 */ /* 0x000f620000000800 */
[----:B------:R-:W-:Y:S01]  /*49c0*/  UMOV UR19, UR35 ;  /* 0x0000002300137c82 */ /* 0x000fe20008000000 */
[----:B------:R-:W-:Y:S01]  /*49d0*/  IMAD.U32 R21, RZ, RZ, UR8 ;  /* 0x00000008ff157e24 */ /* 0x000fe2000f8e00ff */
[----:B------:R-:W-:Y:S05]  /*49e0*/  UMOV UR20, UR36 ;  /* 0x0000002400147c82 */ /* 0x000fea0008000000 */
[----:B-1----:R-:W1:Y:S01]  /*49f0*/  @!P1 LDC R3, c[0x0][0xb0c] ;  /* 0x0002c300ff039b82 */ /* 0x002e620000000800 */
[----:B------:R-:W-:Y:S01]  /*4a00*/  IMAD.U32 R20, RZ, RZ, UR9 ;  /* 0x00000009ff147e24 */ /* 0x000fe2000f8e00ff */
[----:B------:R-:W-:Y:S01]  /*4a10*/  UPRMT UR8, UR37, 0x654, UR17 ;  /* 0x0000065425087896 */ /* 0x000fe20008000011 */
[----:B------:R-:W-:Y:S03]  /*4a20*/  @!P4 R2UR UR15, R21 ;  /* 0x00000000150fc2ca */ /* 0x000fe600000e0000 */
[----:B------:R-:W-:Y:S01]  /*4a30*/  @!P4 R2UR UR14, R20 ;  /* 0x00000000140ec2ca */ /* 0x000fe200000e0000 */
[----:B------:R-:W-:Y:S11]  /*4a40*/  @!P4 IMAD.MOV.U32 R20, RZ, RZ, 0x2000 ;  /* 0x00002000ff14c424 */ /* 0x000ff600078e00ff */
[----:B------:R-:W-:Y:S01]  /*4a50*/  @!UPT UIADD3 URZ, UPT, UPT, URZ, URZ, URZ ;  /* 0x000000fffffff290 */ /* 0x000fe2000fffe0ff */
[----:B------:R1:W-:Y:S01]  /*4a60*/  @!UP1 UTMALDG.3D [UR16], [UR14], desc[UR10] ;  /* 0x00000a100e0095b4 */ /* 0x0003e20008011000 */
[----:B------:R1:W-:Y:S02]  /*4a70*/  @!P4 SYNCS.ARRIVE.TRANS64.RED.A0TR RZ, [UR7+0xf0], R20 ;  /* 0x0000f014ffffc9a7 */ /* 0x0003e40008300407 */
[----:B-1----:R-:W-:Y:S01]  /*4a80*/  @!P1 ISETP.NE.AND P2, PT, R3, 0x1, PT ;  /* 0x000000010300980c */ /* 0x002fe20003f45270 */
[C---:B--2---:R-:W-:Y:S01]  /*4a90*/  @!P1 IMAD.HI.U32 R14, R13.reuse, R14, RZ ;  /* 0x0000000e0d0e9227 */ /* 0x044fe200078e00ff */
[----:B---3--:R-:W-:Y:S03]  /*4aa0*/  @!P1 ISETP.NE.AND P0, PT, R10, 0x1, PT ;  /* 0x000000010a00980c */ /* 0x008fe60003f05270 */
[C---:B------:R-:W-:Y:S01]  /*4ab0*/  @!P1 IMAD.HI.U32 R11, R8.reuse, R11, RZ ;  /* 0x0000000b080b9227 */ /* 0x040fe200078e00ff */
[----:B------:R-:W-:Y:S04]  /*4ac0*/  @!P1 SHF.R.U32.HI R14, RZ, R15, R14 ;  /* 0x0000000fff0e9219 */ /* 0x000fe8000001160e */
[----:B-----5:R-:W-:Y:S01]  /*4ad0*/  @!P1 SHF.R.U32.HI R9, RZ, R0, R11 ;  /* 0x00000000ff099219 */ /* 0x020fe2000001160b */
[----:B------:R-:W-:Y:S01]  /*4ae0*/  SYNCS.ARRIVE.TRANS64.RED.A1T0 RZ, [UR8], RZ ;  /* 0x000000ffffff79a7 */ /* 0x000fe20008100408 */
[----:B------:R-:W-:Y:S02]  /*4af0*/  @!P1 SEL R14, R13, R14, !P2 ;  /* 0x0000000e0d0e9207 */ /* 0x000fe40005000000 */
[----:B------:R-:W-:Y:S01]  /*4b00*/  @!P1 SEL R9, R8, R9, !P0 ;  /* 0x0000000908099207 */ /* 0x000fe20004000000 */
[----:B------:R-:W1:Y:S04]  /*4b10*/  SYNCS.PHASECHK.TRANS64.TRYWAIT P5, [UR7+0x118], R12 ;  /* 0x0001180cff0075a7 */ /* 0x000e6800080a1107 */
[----:B------:R-:W-:Y:S02]  /*4b20*/  @!P1 IMAD.IADD R0, R9, 0x1, -R14 ;  /* 0x0000000109009824 */ /* 0x000fe400078e0a0e */
[----:B------:R-:W-:Y:S02]  /*4b30*/  @!P1 IMAD.IADD R9, R14, 0x1, -R9 ;  /* 0x000000010e099824 */ /* 0x000fe400078e0a09 */
[----:B------:R-:W-:Y:S02]  /*4b40*/  @!P1 IMAD R13, R0, R3, R13 ;  /* 0x00000003000d9224 */ /* 0x000fe400078e020d */
[----:B------:R-:W-:Y:S01]  /*4b50*/  @!P1 IMAD R8, R9, R10, R8 ;  /* 0x0000000a09089224 */ /* 0x000fe200078e0208 */
[----:B-1----:R-:W-:Y:S06]  /*4b60*/  @!P5 BRA `(.L_x_86) ;  /* 0x000000740090d947 */ /* 0x002fec0003800000 */
.L_x_186:
[----:B-1----:R-:W-:Y:S01]  /*4b70*/  @!P4 IADD3 R3, P0, PT, R32, 0x580, RZ ;  /* 0x000005802003c810 */ /* 0x002fe20007f1e0ff */
[----:B------:R-:W-:Y:S01]  /*4b80*/  VOTEU.ALL UP1, P4 ;  /* 0x0000000000ff7886 */ /* 0x000fe20002020000 */
[----:B------:R-:W-:Y:S01]  /*4b90*/  UMOV UR18, 0x0 ;  /* 0x0000000000127882 */ /* 0x000fe20000000000 */
[----:B------:R-:W-:Y:S01]  /*4ba0*/  UMOV UR19, 0x10000000 ;  /* 0x1000000000137882 */ /* 0x000fe20000000000 */
[----:B------:R-:W-:Y:S01]  /*4bb0*/  @!P4 R2UR UR9, R3 ;  /* 0x000000000309c2ca */ /* 0x000fe200000e0000 */
[----:B------:R-:W-:Y:S01]  /*4bc0*/  @!P4 IMAD.X R0, RZ, RZ, R33, P0 ;  /* 0x000000ffff00c224 */ /* 0x000fe200000e0621 */
[----:B------:R-:W-:Y:S01]  /*4bd0*/  @!UP1 UIADD3 UR10, UPT, UPT, UR34, 0xc0, URZ ;  /* 0x000000c0220a9890 */ /* 0x000fe2000fffe0ff */
[----:B------:R-:W-:Y:S01]  /*4be0*/  ISETP.NE.AND P0, PT, R30, 0x2, PT ;  /* 0x000000021e00780c */ /* 0x000fe20003f05270 */
[----:B------:R-:W-:Y:S01]  /*4bf0*/  UMOV UR11, UR35 ;  /* 0x00000023000b7c82 */ /* 0x000fe20008000000 */
[----:B------:R-:W-:Y:S01]  /*4c00*/  UMOV UR12, UR36 ;  /* 0x00000024000c7c82 */ /* 0x000fe20008000000 */
[----:B------:R-:W-:Y:S01]  /*4c10*/  @!P4 R2UR UR8, R0 ;  /* 0x000000000008c2ca */ /* 0x000fe200000e0000 */
[----:B------:R-:W-:Y:S01]  /*4c20*/  IMAD.IADD R20, R8, 0x1, R150 ;  /* 0x0000000108147824 */ /* 0x000fe200078e0296 */
[----:B------:R-:W-:Y:S01]  /*4c30*/  @P3 R2UR UR36, R28 ;  /* 0x000000001c2432ca */ /* 0x000fe200000e0000 */
[----:B------:R-:W-:Y:S01]  /*4c40*/  IMAD.IADD R21, R13, 0x1, R152 ;  /* 0x000000010d157824 */ /* 0x000fe200078e0298 */
[----:B------:R-:W-:Y:S02]  /*4c50*/  SEL R0, RZ, 0x1, P0 ;  /* 0x00000001ff007807 */ /* 0x000fe40000000000 */
[----:B------:R-:W-:Y:S01]  /*4c60*/  LOP3.LUT R31, R31, 0x1, RZ, 0x3c, !PT ;  /* 0x000000011f1f7812 */ /* 0x000fe200078e3cff */
[----:B------:R-:W-:Y:S01]  /*4c70*/  IMAD.U32 R10, RZ, RZ, UR9 ;  /* 0x00000009ff0a7e24 */ /* 0x000fe2000f8e00ff */
[----:B------:R-:W-:Y:S01]  /*4c80*/  @!UP1 UIADD3 UR9, UPT, UPT, UR7, 0xf8, URZ ;  /* 0x000000f807099890 */ /* 0x000fe2000fffe0ff */
[----:B------:R-:W-:Y:S02]  /*4c90*/  LOP3.LUT R29, R29, R0, RZ, 0x3c, !PT ;  /* 0x000000001d1d7212 */ /* 0x000fe400078e3cff */
[----:B------:R-:W-:Y:S02]  /*4ca0*/  SEL R30, R30, RZ, P0 ;  /* 0x000000ff1e1e7207 */ /* 0x000fe40000000000 */
[----:B------:R-:W-:Y:S01]  /*4cb0*/  IMAD.U32 R11, RZ, RZ, UR8 ;  /* 0x00000008ff0b7e24 */ /* 0x000fe2000f8e00ff */
[----:B------:R-:W-:Y:S01]  /*4cc0*/  @!P4 R2UR UR14, R10 ;  /* 0x000000000a0ec2ca */ /* 0x000fe200000e0000 */
[----:B------:R-:W-:Y:S01]  /*4cd0*/  @!UP1 UIADD3 UR8, UPT, UPT, UR7, 0x6200, URZ ;  /* 0x0000620007089890 */ /* 0x000fe2000fffe0ff */
[----:B------:R-:W-:Y:S02]  /*4ce0*/  VOTEU.ALL UP1, P4 ;  /* 0x0000000000ff7886 */ /* 0x000fe40002020000 */
[----:B------:R-:W-:Y:S11]  /*4cf0*/  @!P4 R2UR UR15, R11 ;  /* 0x000000000b0fc2ca */ /* 0x000ff600000e0000 */
[----:B------:R-:W-:Y:S02]  /*4d00*/  @!UPT UIADD3 URZ, UPT, UPT, URZ, URZ, URZ ;  /* 0x000000fffffff290 */ /* 0x000fe4000fffe0ff */
[----:B------:R2:W-:Y:S01]  /*4d10*/  @!UP1 UTMALDG.3D [UR8], [UR14], desc[UR18] ;  /* 0x000012080e0095b4 */ /* 0x0005e20008011000 */
[----:B------:R2:W-:Y:S01]  /*4d20*/  @!P4 SYNCS.ARRIVE.TRANS64.RED.A0TR RZ, [UR7+0xf8], R23 ;  /* 0x0000f817ffffc9a7 */ /* 0x0005e20008300407 */
[----:B------:R-:W-:Y:S01]  /*4d30*/  UPLOP3.LUT UP1, UPT, UPT, UPT, UPT, 0x80, 0x8 ;  /* 0x000000000008789c */ /* 0x000fe20003f2f070 */
[----:B------:R-:W-:Y:S01]  /*4d40*/  SYNCS.ARRIVE.TRANS64.RED.A1T0 RZ, [UR13], RZ ;  /* 0x000000ffffff79a7 */ /* 0x000fe2000810040d */
[----:B------:R-:W-:Y:S09]  /*4d50*/  @P3 BRA `(.L_x_87) ;  /* 0xfffffff000943947 */ /* 0x000ff2000383ffff */
[----:B------:R-:W-:-:S04]  /*4d60*/  SHF.L.U32 R3, R31, 0x1f, RZ ;  /* 0x0000001f1f037819 */ /* 0x000fc800000006ff */
[----:B------:R-:W1:Y:S02]  /*4d70*/  SYNCS.PHASECHK.TRANS64.TRYWAIT P0, [UR7+0x100], R3 ;  /* 0x00010003ff0075a7 */ /* 0x000e640008001107 */
[----:B-1----:R-:W-:Y:S05]  /*4d80*/  @!P0 BRA `(.L_x_88) ;  /* 0x0000007400208947 */ /* 0x002fea0003800000 */
.L_x_188:
[----:B------:R-:W3:Y:S02]  /*4d90*/  SYNCS.PHASECHK.TRANS64.TRYWAIT P0, [UR7+0x108], R3 ;  /* 0x00010803ff0075a7 */ /* 0x000ee40008001107 */
[----:B---3--:R-:W-:Y:S05]  /*4da0*/  @!P0 BRA `(.L_x_89) ;  /* 0x0000007400308947 */ /* 0x008fea0003800000 */
.L_x_190:
[----:B------:R-:W3:Y:S02]  /*4db0*/  SYNCS.PHASECHK.TRANS64.TRYWAIT P0, [UR7+0x110], R3 ;  /* 0x00011003ff0075a7 */ /* 0x000ee40008001107 */
[----:B---3--:R-:W-:Y:S05]  /*4dc0*/  @!P0 BRA `(.L_x_90) ;  /* 0x0000007400408947 */ /* 0x008fea0003800000 */
.L_x_192:
[----:B-1----:R-:W-:-:S07]  /*4dd0*/  MOV R0, UR7 ;  /* 0x0000000700007c02 */ /* 0x002fce0008000f00 */
.L_x_91:
[----:B-1----:R-:W-:-:S04]  /*4de0*/  SHF.L.U32 R3, R31, 0x1f, RZ ;  /* 0x0000001f1f037819 */ /* 0x002fc800000006ff */
[----:B------:R1:W3:Y:S03]  /*4df0*/  SYNCS.PHASECHK.TRANS64.TRYWAIT P0, [R0+URZ+0x118], R3 ;  /* 0x00011803000075a7 */ /* 0x0002e600080011ff */
[----:B---3--:R-:W-:Y:S05]  /*4e00*/  @!P0 NANOSLEEP.SYNCS 0x989680 ;  /* 0x009896800000895d */ /* 0x008fea0003900000 */
[----:B------:R-:W3:Y:S02]  /*4e10*/  @!P0 SYNCS.PHASECHK.TRANS64 P0, [R0+URZ+0x118], R3 ;  /* 0x00011803000085a7 */ /* 0x000ee400080010ff */
[----:B--23--:R-:W-:Y:S05]  /*4e20*/  @P0 EXIT ;  /* 0x000000000000094d */ /* 0x00cfea0003800000 */
[----:B------:R-:W-:Y:S05]  /*4e30*/  BRA `(.L_x_91) ;  /* 0xfffffffc00e87947 */ /* 0x000fea000383ffff */
.L_x_76:
[----:B------:R-:W-:-:S06]  /*4e40*/  UISETP.GE.AND UP1, UPT, UR8, 0x4, UPT ;  /* 0x000000040800788c */ /* 0x000fcc000bf26270 */
[----:B------:R-:W-:-:S13]  /*4e50*/  PLOP3.LUT P0, PT, PT, PT, UP1, 0x80, 0x8 ;  /* 0x000000000008781c */ /* 0x000fda0003f0f018 */
[----:B------:R-:W-:Y:S05]  /*4e60*/  @!P0 EXIT ;  /* 0x000000000000894d */ /* 0x000fea0003800000 */
[----:B------:R-:W-:Y:S01]  /*4e70*/  BAR.SYNC.DEFER_BLOCKING 0x6, 0xa0 ;  /* 0x0182800000007b1d */ /* 0x000fe20000010000 */
[C---:B------:R-:W-:Y:S01]  /*4e80*/  IMAD.U32 R79, R167.reuse, 0x10000, RZ ;  /* 0x00010000a74f7824 */ /* 0x040fe200078e00ff */
[C---:B------:R-:W-:Y:S01]  /*4e90*/  R2P PR, R167.reuse, 0x6 ;  /* 0x00000006a7007804 */ /* 0x040fe20000000000 */
[----:B------:R-:W-:Y:S01]  /*4ea0*/  IMAD.SHL.U32 R2, R167, 0x40, RZ ;  /* 0x00000040a7027824 */ /* 0x000fe200078e00ff */
[----:B------:R-:W-:Y:S01]  /*4eb0*/  CS2R R160, SRZ ;  /* 0x0000000000a07805 */ /* 0x000fe2000001ff00 */
[----:B------:R-:W-:Y:S01]  /*4ec0*/  IMAD.MOV.U32 R164, RZ, RZ, 0x20 ;  /* 0x00000020ffa47424 */ /* 0x000fe200078e00ff */
[----:B------:R-:W-:Y:S02]  /*4ed0*/  UMOV UR49, 0x400 ;  /* 0x0000040000317882 */ /* 0x000fe40000000000 */
[----:B------:R-:W1:Y:S01]  /*4ee0*/  LDC R157, c[0x0][0x370] ;  /* 0x0000dc00ff9d7b82 */ /* 0x000e620000000800 */
[----:B------:R-:W-:Y:S01]  /*4ef0*/  ULEA UR49, UR37, UR49, 0x18 ;  /* 0x0000003125317291 */ /* 0x000fe2000f8ec0ff */
[----:B------:R-:W-:Y:S01]  /*4f00*/  LOP3.LUT R79, R79, 0x600000, RZ, 0xc0, !PT ;  /* 0x006000004f4f7812 */ /* 0x000fe200078ec0ff */
[----:B------:R-:W-:Y:S01]  /*4f10*/  IMAD.SHL.U32 R153, R167, 0x8, RZ ;  /* 0x00000008a7997824 */ /* 0x000fe200078e00ff */
[----:B------:R-:W-:Y:S01]  /*4f20*/  LOP3.LUT R4, R2, 0x180, RZ, 0xc0, !PT ;  /* 0x0000018002047812 */ /* 0x000fe200078ec0ff */
[----:B------:R-:W-:Y:S01]  /*4f30*/  IMAD.MOV.U32 R165, RZ, RZ, 0x10 ;  /* 0x00000010ffa57424 */ /* 0x000fe200078e00ff */
[----:B------:R-:W-:Y:S01]  /*4f40*/  SEL R164, R164, 0xffffffe0, !P2 ;  /* 0xffffffe0a4a47807 */ /* 0x000fe20005000000 */
[----:B------:R-:W-:Y:S01]  /*4f50*/  UIADD3 UR4, UPT, UPT, UR49, 0x8200, URZ ;  /* 0x0000820031047890 */ /* 0x000fe2000fffe0ff */
[----:B------:R-:W2:Y:S01]  /*4f60*/  LDC R74, c[0x0][0xb0c] ;  /* 0x0002c300ff4a7b82 */ /* 0x000ea20000000800 */
[----:B------:R-:W-:Y:S01]  /*4f70*/  LOP3.LUT R153, R4, 0x30, R153, 0xf8, !PT ;  /* 0x0000003004997812 */ /* 0x000fe200078ef899 */
[----:B------:R-:W-:Y:S01]  /*4f80*/  IMAD.MOV.U32 R76, RZ, RZ, RZ ;  /* 0x000000ffff4c7224 */ /* 0x000fe200078e00ff */
[----:B------:R-:W-:Y:S01]  /*4f90*/  SEL R165, R165, 0xfffffff0, !P1 ;  /* 0xfffffff0a5a57807 */ /* 0x000fe20004800000 */
[----:B------:R-:W-:Y:S01]  /*4fa0*/  IMAD.MOV.U32 R162, RZ, RZ, RZ ;  /* 0x000000ffffa27224 */ /* 0x000fe200078e00ff */
[----:B------:R-:W-:Y:S01]  /*4fb0*/  LOP3.LUT R153, R153, 0x1e40, R2, 0xf8, !PT ;  /* 0x00001e4099997812 */ /* 0x000fe200078ef802 */
[----:B------:R-:W-:Y:S01]  /*4fc0*/  IMAD.MOV.U32 R169, RZ, RZ, RZ ;  /* 0x000000ffffa97224 */ /* 0x000fe200078e00ff */
[----:B------:R-:W-:Y:S01]  /*4fd0*/  LOP3.LUT R167, R167, 0x60, RZ, 0xc0, !PT ;  /* 0x00000060a7a77812 */ /* 0x000fe200078ec0ff */
[----:B------:R-:W4:Y:S01]  /*4fe0*/  LDC R155, c[0x0][0xb20] ;  /* 0x0002c800ff9b7b82 */ /* 0x000f220000000800 */
[----:B------:R-:W3:Y:S01]  /*4ff0*/  LDS R0, [UR49+0x1c0] ;  /* 0x0001c031ff007984 */ /* 0x000ee20008000800 */
[----:B------:R-:W-:Y:S01]  /*5000*/  IMAD.MOV.U32 R159, RZ, RZ, RZ ;  /* 0x000000ffff9f7224 */ /* 0x000fe200078e00ff */
[----:B------:R-:W1:Y:S01]  /*5010*/  LDCU.64 UR52, c[0x0][0x348] ;  /* 0x00006900ff3477ac */ /* 0x000e620008000a00 */
[----:B------:R-:W-:Y:S01]  /*5020*/  IMAD.U32 R166, RZ, RZ, UR4 ;  /* 0x00000004ffa67e24 */ /* 0x000fe2000f8e00ff */
[----:B------:R-:W1:Y:S03]  /*5030*/  LDCU.64 UR38, c[0x0][0x888] ;  /* 0x00011100ff2677ac */ /* 0x000e660008000a00 */
[----:B------:R-:W1:Y:S01]  /*5040*/  LDC R73, c[0x0][0xb30] ;  /* 0x0002cc00ff497b82 */ /* 0x000e620000000800 */
[----:B------:R-:W1:Y:S01]  /*5050*/  LDCU.64 UR44, c[0x0][0x890] ;  /* 0x00011200ff2c77ac */ /* 0x000e620008000a00 */
[----:B------:R-:W-:-:S06]  /*5060*/  UIADD3 UR48, UPT, UPT, UR49, 0x200, URZ ;  /* 0x0000020031307890 */ /* 0x000fcc000fffe0ff */
[----:B------:R-:W1:Y:S08]  /*5070*/  LDC.64 R148, c[0x0][0xb10] ;  /* 0x0002c400ff947b82 */ /* 0x000e700000000a00 */
[----:B------:R-:W1:Y:S08]  /*5080*/  LDC.64 R70, c[0x0][0xb18] ;  /* 0x0002c600ff467b82 */ /* 0x000e700000000a00 */
[----:B------:R-:W1:Y:S08]  /*5090*/  LDC.64 R68, c[0x0][0xb28] ;  /* 0x0002ca00ff447b82 */ /* 0x000e700000000a00 */
[----:B------:R-:W1:Y:S01]  /*50a0*/  LDC.64 R146, c[0x0][0x8b0] ;  /* 0x00022c00ff927b82 */ /* 0x000e620000000a00 */
[----:B---3--:R-:W-:Y:S01]  /*50b0*/  IMAD.IADD R79, R0, 0x1, R79 ;  /* 0x00000001004f7824 */ /* 0x008fe200078e024f */
[----:B------:R-:W-:-:S04]  /*50c0*/  SHF.R.S32.HI R0, RZ, 0x4, R164 ;  /* 0x00000004ff007819 */ /* 0x000fc800000114a4 */
[----:B------:R-:W-:Y:S02]  /*50d0*/  LEA.HI.SX32 R163, R165, R0, 0x1c ;  /* 0x00000000a5a37211 */ /* 0x000fe400078fe2ff */
[----:B------:R-:W3:Y:S08]  /*50e0*/  LDC.64 R144, c[0x0][0x8a8] ;  /* 0x00022a00ff907b82 */ /* 0x000ef00000000a00 */
[----:B--2-4-:R-:W1:Y:S02]  /*50f0*/  LDC R156, c[0x0][0x374] ;  /* 0x0000dd00ff9c7b82 */ /* 0x014e640000000800 */
.L_x_133:
[----:B------:R-:W-:Y:S02]  /*5100*/  LEA R0, R169, UR49, 0x3 ;  /* 0x00000031a9007c11 */ /* 0x000fe4000f8e18ff */
[----:B------:R-:W-:Y:S02]  /*5110*/  SHF.L.U32 R3, R161, 0x1f, RZ ;  /* 0x0000001fa1037819 */ /* 0x000fe400000006ff */
[----:B-1----:R-:W-:Y:S02]  /*5120*/  LEA R16, R169, UR49, 0x4 ;  /* 0x00000031a9107c11 */ /* 0x002fe4000f8e20ff */
[----:B------:R-:W2:Y:S02]  /*5130*/  SYNCS.PHASECHK.TRANS64.TRYWAIT P0, [R0+URZ+0x130], R3 ;  /* 0x00013003000075a7 */ /* 0x000ea400080011ff */
[----:B--2---:R-:W-:Y:S05]  /*5140*/  @!P0 BRA `(.L_x_92) ;  /* 0x0000007000788947 */ /* 0x004fea0003800000 */
.L_x_193:
[----:B------:R-:W4:Y:S01]  /*5150*/  LDC.64 R12, c[0x0][0xb10] ;  /* 0x0002c400ff0c7b82 */ /* 0x000f220000000a00 */
[----:B------:R-:W3:Y:S01]  /*5160*/  LDS.128 R16, [R16+0x1a0] ;  /* 0x0001a00010107984 */ /* 0x000ee20000000c00 */
[----:B-1----:R-:W-:Y:S01]  /*5170*/  ISETP.NE.AND P1, PT, R73, 0x1, PT ;  /* 0x000000014900780c */ /* 0x002fe20003f25270 */
[----:B--2---:R-:W-:Y:S01]  /*5180*/  VIADD R0, R0, 0x140 ;  /* 0x0000014000007836 */ /* 0x004fe20000000000 */
[----:B------:R-:W-:Y:S04]  /*5190*/  ISETP.GE.AND P0, PT, R72, 0x1, PT ;  /* 0x000000014800780c */ /* 0x000fe80003f06270 */
[----:B------:R-:W1:Y:S01]  /*51a0*/  LDC.64 R10, c[0x0][0xb18] ;  /* 0x0002c600ff0a7b82 */ /* 0x000e620000000a00 */
[----:B------:R-:W-:Y:S01]  /*51b0*/  PRMT R0, RZ, 0x654, R0 ;  /* 0x00000654ff007816 */ /* 0x000fe20000000000 */
[----:B------:R-:W-:Y:S01]  /*51c0*/  @!PT LDS RZ, [RZ] ;  /* 0x00000000fffff984 */ /* 0x000fe20000000800 */
[----:B------:R-:W-:Y:S01]  /*51d0*/  @!PT LDS RZ, [RZ] ;  /* 0x00000000fffff984 */ /* 0x000fe20000000800 */
[----:B------:R-:W-:Y:S01]  /*51e0*/  @!PT LDS RZ, [RZ] ;  /* 0x00000000fffff984 */ /* 0x000fe20000000800 */
[----:B------:R-:W-:Y:S01]  /*51f0*/  @!PT LDS RZ, [RZ] ;  /* 0x00000000fffff984 */ /* 0x000fe20000000800 */
[----:B------:R2:W-:Y:S06]  /*5200*/  MEMBAR.ALL.CTA ;  /* 0x0000000000007992 */ /* 0x0005ec0000008000 */
[----:B--2---:R-:W2:Y:S01]  /*5210*/  FENCE.VIEW.ASYNC.S ;  /* 0x00000000000073c6 */ /* 0x004ea20000000000 */
[----:B------:R-:W1:Y:S08]  /*5220*/  @!P1 LDC R14, c[0x0][0xb20] ;  /* 0x0002c800ff0e9b82 */ /* 0x000e700000000800 */
[----:B------:R-:W1:Y:S01]  /*5230*/  @!P1 LDC R9, c[0x0][0xb0c] ;  /* 0x0002c300ff099b82 */ /* 0x000e620000000800 */
[----:B--2---:R2:W-:Y:S01]  /*5240*/  SYNCS.ARRIVE.TRANS64.RED.A1T0 RZ, [R0+URZ], RZ ;  /* 0x000000ff00ff79a7 */ /* 0x0045e200081004ff */
[----:B---3--:R-:W-:Y:S04]  /*5250*/  LOP3.LUT P4, RZ, R18, 0x1, RZ, 0xc0, !PT ;  /* 0x0000000112ff7812 */ /* 0x008fe8000788c0ff */
[----:B------:R-:W-:Y:S09]  /*5260*/  P2R R168, PR, RZ, 0x10 ;  /* 0x00000010ffa87803 */ /* 0x000ff20000000000 */
[----:B------:R-:W-:Y:S02]  /*5270*/  @P4 MOV R77, R16 ;  /* 0x00000010004d4202 */ /* 0x000fe40000000f00 */
[----:B------:R-:W-:Y:S01]  /*5280*/  @P4 LOP3.LUT R75, R17, 0xffff, RZ, 0xc0, !PT ;  /* 0x0000ffff114b4812 */ /* 0x000fe200078ec0ff */
[----:B--2-4-:R-:W-:Y:S06]  /*5290*/  @!P0 BRA `(.L_x_93) ;  /* 0x0000000000a48947 */ /* 0x014fec0003800000 */
[----:B------:R-:W-:Y:S01]  /*52a0*/  IMAD.HI.U32 R24, R156, R71, RZ ;  /* 0x000000479c187227 */ /* 0x000fe200078e00ff */
[----:B------:R-:W-:Y:S02]  /*52b0*/  ISETP.NE.AND P0, PT, R70, 0x1, PT ;  /* 0x000000014600780c */ /* 0x000fe40003f05270 */
[----:B------:R-:W-:Y:S01]  /*52c0*/  ISETP.NE.AND P2, PT, R72, 0x1, PT ;  /* 0x000000014800780c */ /* 0x000fe20003f45270 */
[-C--:B------:R-:W-:Y:S01]  /*52d0*/  IMAD.HI.U32 R22, R157, R148.reuse, RZ ;  /* 0x000000949d167227 */ /* 0x080fe200078e00ff */
[----:B------:R-:W-:Y:S02]  /*52e0*/  SHF.R.U32.HI R23, RZ, R155, R24 ;  /* 0x0000009bff177219 */ /* 0x000fe40000011618 */
[----:B------:R-:W-:Y:S01]  /*52f0*/  ISETP.NE.AND P3, PT, R74, 0x1, PT ;  /* 0x000000014a00780c */ /* 0x000fe20003f65270 */
[----:B------:R-:W-:Y:S01]  /*5300*/  IMAD.HI.U32 R28, R75, R71, RZ ;  /* 0x000000474b1c7227 */ /* 0x000fe200078e00ff */
[----:B------:R-:W-:Y:S02]  /*5310*/  SHF.R.U32.HI R22, RZ, R149, R22 ;  /* 0x00000095ff167219 */ /* 0x000fe40000011616 */
[----:B------:R-:W-:Y:S01]  /*5320*/  SEL R3, R156, R23, !P0 ;  /* 0x000000179c037207 */ /* 0x000fe20004000000 */
[----:B------:R-:W-:Y:S01]  /*5330*/  IMAD.HI.U32 R26, R77, R148, RZ ;  /* 0x000000944d1a7227 */ /* 0x000fe200078e00ff */
[----:B------:R-:W-:Y:S03]  /*5340*/  SEL R7, R157, R22, !P3 ;  /* 0x000000169d077207 */ /* 0x000fe60005800000 */
[-C--:B------:R-:W-:Y:S01]  /*5350*/  IMAD.HI.U32 R22, R3, R68.reuse, RZ ;  /* 0x0000004403167227 */ /* 0x080fe200078e00ff */
[----:B------:R-:W-:Y:S03]  /*5360*/  SHF.R.U32.HI R26, RZ, R149, R26 ;  /* 0x00000095ff1a7219 */ /* 0x000fe6000001161a */
[----:B------:R-:W-:Y:S01]  /*5370*/  IMAD.HI.U32 R24, R7, R68, RZ ;  /* 0x0000004407187227 */ /* 0x000fe200078e00ff */
[----:B------:R-:W-:Y:S02]  /*5380*/  @P2 SHF.R.U32.HI R3, RZ, R69, R22 ;  /* 0x00000045ff032219 */ /* 0x000fe40000011616 */
[----:B------:R-:W-:Y:S02]  /*5390*/  SHF.R.U32.HI R22, RZ, R155, R28 ;  /* 0x0000009bff167219 */ /* 0x000fe4000001161c */
[----:B------:R-:W-:Y:S01]  /*53a0*/  @P2 SHF.R.U32.HI R7, RZ, R69, R24 ;  /* 0x00000045ff072219 */ /* 0x000fe20000011618 */
[C---:B------:R-:W-:Y:S01]  /*53b0*/  IMAD R2, R72.reuse, R3, RZ ;  /* 0x0000000348027224 */ /* 0x040fe200078e02ff */
[----:B------:R-:W-:Y:S02]  /*53c0*/  SEL R5, R75, R22, !P0 ;  /* 0x000000164b057207 */ /* 0x000fe40004000000 */
[----:B------:R-:W-:Y:S01]  /*53d0*/  SEL R3, R77, R26, !P3 ;  /* 0x0000001a4d037207 */ /* 0x000fe20005800000 */
[----:B------:R-:W-:Y:S01]  /*53e0*/  IMAD R4, R72, R7, RZ ;  /* 0x0000000748047224 */ /* 0x000fe200078e02ff */
[C---:B------:R-:W-:Y:S01]  /*53f0*/  ISETP.GE.AND P0, PT, R5.reuse, R2, PT ;  /* 0x000000020500720c */ /* 0x040fe20003f06270 */
[----:B------:R-:W-:Y:S03]  /*5400*/  IMAD.HI.U32 R6, R5, R68, RZ ;  /* 0x0000004405067227 */ /* 0x000fe600078e00ff */
[----:B------:R-:W-:Y:S01]  /*5410*/  ISETP.GE.OR P0, PT, R3, R4, P0 ;  /* 0x000000040300720c */ /* 0x000fe20000706670 */
[----:B------:R-:W-:Y:S01]  /*5420*/  IMAD.MOV R4, RZ, RZ, -R3 ;  /* 0x000000ffff047224 */ /* 0x000fe200078e0a03 */
[-C--:B------:R-:W-:Y:S03]  /*5430*/  SHF.R.U32.HI R6, RZ, R69.reuse, R6 ;  /* 0x00000045ff067219 */ /* 0x080fe60000011606 */
[----:B------:R-:W-:Y:S01]  /*5440*/  IMAD R77, R74, R4, R77 ;  /* 0x000000044a4d7224 */ /* 0x000fe200078e024d */
[----:B------:R-:W-:Y:S05]  /*5450*/  SEL R15, R5, R6, !P2 ;  /* 0x00000006050f7207 */ /* 0x000fea0005000000 */
[----:B------:R-:W-:Y:S02]  /*5460*/  IMAD.MOV R6, RZ, RZ, -R15 ;  /* 0x000000ffff067224 */ /* 0x000fe400078e0a0f */
[C---:B------:R-:W-:Y:S04]  /*5470*/  @!P0 IMAD.HI.U32 R2, R3.reuse, R68, RZ ;  /* 0x0000004403028227 */ /* 0x040fe800078e00ff */
[----:B------:R-:W-:Y:S01]  /*5480*/  IMAD R6, R72, R6, R5 ;  /* 0x0000000648067224 */ /* 0x000fe200078e0205 */
[----:B------:R-:W-:Y:S04]  /*5490*/  @!P0 SHF.R.U32.HI R2, RZ, R69, R2 ;  /* 0x00000045ff028219 */ /* 0x000fe80000011602 */
[----:B------:R-:W-:Y:S02]  /*54a0*/  @!P0 SEL R0, R3, R2, !P2 ;  /* 0x0000000203008207 */ /* 0x000fe40005000000 */
[----:B------:R-:W-:Y:S02]  /*54b0*/  IADD3 R2, PT, PT, -R5, RZ, RZ ;  /* 0x000000ff05027210 */ /* 0x000fe40007ffe1ff */
[----:B------:R-:W-:Y:S01]  /*54c0*/  @!P0 IADD3 R8, PT, PT, R15, -R0, RZ ;  /* 0x800000000f088210 */ /* 0x000fe20007ffe0ff */
[----:B------:R-:W-:Y:S02]  /*54d0*/  @!P0 IMAD R0, R7, R6, R0 ;  /* 0x0000000607008224 */ /* 0x000fe400078e0200 */
[----:B------:R-:W-:Y:S02]  /*54e0*/  IMAD R75, R70, R2, R75 ;  /* 0x00000002464b7224 */ /* 0x000fe400078e024b */
[----:B------:R-:W-:Y:S02]  /*54f0*/  @!P0 IMAD R5, R8, R72, R3 ;  /* 0x0000004808058224 */ /* 0x000fe400078e0203 */
[----:B------:R-:W-:Y:S04]  /*5500*/  @!P0 IMAD.MOV.U32 R3, RZ, RZ, R0 ;  /* 0x000000ffff038224 */ /* 0x000fe800078e0000 */
[----:B------:R-:W-:Y:S02]  /*5510*/  IMAD R77, R3, R74, R77 ;  /* 0x0000004a034d7224 */ /* 0x000fe400078e024d */
[----:B------:R-:W-:Y:S07]  /*5520*/  IMAD R75, R5, R70, R75 ;  /* 0x00000046054b7224 */ /* 0x000fee00078e024b */
.L_x_93:
[----:B-1----:R-:W-:Y:S01]  /*5530*/  @!P1 ISETP.NE.AND P0, PT, R10, 0x1, PT ;  /* 0x000000010a00980c */ /* 0x002fe20003f05270 */
[----:B------:R-:W-:Y:S01]  /*5540*/  @!P1 IMAD.HI.U32 R0, R77, R12, RZ ;  /* 0x0000000c4d009227 */ /* 0x000fe200078e00ff */
[----:B------:R-:W-:Y:S01]  /*5550*/  @!P1 ISETP.NE.AND P2, PT, R9, 0x1, PT ;  /* 0x000000010900980c */ /* 0x000fe20003f45270 */
[----:B------:R-:W-:Y:S01]  /*5560*/  ULOP3.LUT UP0, URZ, UR48, 0x1b0, URZ, 0xc0, !UPT ;  /* 0x000001b030ff7892 */ /* 0x000fe2000f80c0ff */
[----:B------:R-:W-:Y:S01]  /*5570*/  R2UR UR42, R21 ;  /* 0x00000000152a72ca */ /* 0x000fe200000e0000 */
[----:B------:R-:W-:Y:S01]  /*5580*/  @!P1 IMAD.HI.U32 R3, R75, R11, RZ ;  /* 0x0000000b4b039227 */ /* 0x000fe200078e00ff */
[----:B------:R-:W-:Y:S02]  /*5590*/  @!P1 SHF.R.U32.HI R0, RZ, R13, R0 ;  /* 0x0000000dff009219 */ /* 0x000fe40000011600 */
[----:B------:R-:W-:Y:S01]  /*55a0*/  R2UR UR41, R20 ;  /* 0x00000000142972ca */ /* 0x000fe200000e0000 */
[----:B------:R-:W-:Y:S01]  /*55b0*/  VIADD R169, R169, 0x1 ;  /* 0x00000001a9a97836 */ /* 0x000fe20000000000 */
[----:B------:R-:W-:Y:S02]  /*55c0*/  @!P1 SHF.R.U32.HI R2, RZ, R14, R3 ;  /* 0x0000000eff029219 */ /* 0x000fe40000011603 */
[----:B------:R-:W-:Y:S02]  /*55d0*/  @!P1 SEL R3, R77, R0, !P2 ;  /* 0x000000004d039207 */ /* 0x000fe40005000000 */
[----:B------:R-:W-:Y:S02]  /*55e0*/  @!P1 SEL R2, R75, R2, !P0 ;  /* 0x000000024b029207 */ /* 0x000fe40004000000 */
[----:B------:R-:W-:Y:S01]  /*55f0*/  @P4 SHF.R.U32.HI R158, RZ, 0x10, R17 ;  /* 0x00000010ff9e4819 */ /* 0x000fe20000011611 */
[----:B------:R-:W-:Y:S02]  /*5600*/  USHF.L.U32 UR42, UR42, 0x7, URZ ;  /* 0x000000072a2a7899 */ /* 0x000fe400080006ff */
[----:B------:R-:W-:Y:S02]  /*5610*/  @!P1 IMAD.IADD R0, R2, 0x1, -R3 ;  /* 0x0000000102009824 */ /* 0x000fe400078e0a03 */
[----:B------:R-:W-:Y:S01]  /*5620*/  @!P1 IMAD.IADD R2, R3, 0x1, -R2 ;  /* 0x0000000103029824 */ /* 0x000fe200078e0a02 */
[----:B------:R-:W-:Y:S01]  /*5630*/  USHF.L.U32 UR41, UR41, 0x8, URZ ;  /* 0x0000000829297899 */ /* 0x000fe200080006ff */
[----:B------:R-:W-:Y:S02]  /*5640*/  @!P1 IMAD R77, R0, R9, R77 ;  /* 0x00000009004d9224 */ /* 0x000fe400078e024d */
[----:B------:R-:W-:Y:S01]  /*5650*/  @!P1 IMAD R75, R2, R10, R75 ;  /* 0x0000000a024b9224 */ /* 0x000fe200078e024b */
[----:B------:R-:W-:Y:S08]  /*5660*/  BRA.U !UP0, `(.L_x_94) ;  /* 0x0000000108407547 */ /* 0x000ff0000b800000 */
[----:B------:R-:W1:Y:S01]  /*5670*/  LDCU.64 UR8, c[0x4][0x88] ;  /* 0x01001100ff0877ac */ /* 0x000e620008000a00 */
[----:B------:R-:W-:Y:S01]  /*5680*/  MOV R3, 0x0 ;  /* 0x0000000000037802 */ /* 0x000fe20000000f00 */
[----:B------:R-:W-:Y:S02]  /*5690*/  HFMA2 R12, -RZ, RZ, 0, 5.9604644775390625e-08 ;  /* 0x00000001ff0c7431 */ /* 0x000fe400000001ff */
[----:B------:R-:W-:Y:S02]  /*56a0*/  IMAD.MOV.U32 R8, RZ, RZ, 0x70 ;  /* 0x00000070ff087424 */ /* 0x000fe400078e00ff */
[----:B------:R-:W-:Y:S01]  /*56b0*/  IMAD.MOV.U32 R13, RZ, RZ, RZ ;  /* 0x000000ffff0d7224 */ /* 0x000fe200078e00ff */
[----:B------:R-:W2:Y:S01]  /*56c0*/  LDCU.64 UR6, c[0x4][0x90] ;  /* 0x01001200ff0677ac */ /* 0x000ea20008000a00 */
[----:B------:R-:W3:Y:S01]  /*56d0*/  LDC.64 R2, c[0x4][R3] ;  /* 0x0100000003027b82 */ /* 0x000ee20000000a00 */
[----:B------:R-:W4:Y:S01]  /*56e0*/  LDCU.64 UR4, c[0x4][0x8] ;  /* 0x01000100ff0477ac */ /* 0x000f220008000a00 */
[----:B-1----:R-:W-:Y:S01]  /*56f0*/  MOV R5, UR9 ;  /* 0x0000000900057c02 */ /* 0x002fe20008000f00 */
[----:B------:R-:W-:Y:S01]  /*5700*/  IMAD.U32 R4, RZ, RZ, UR8 ;  /* 0x00000008ff047e24 */ /* 0x000fe2000f8e00ff */
[----:B--2---:R-:W-:Y:S01]  /*5710*/  MOV R7, UR7 ;  /* 0x0000000700077c02 */ /* 0x004fe20008000f00 */
[----:B------:R-:W-:Y:S01]  /*5720*/  IMAD.U32 R6, RZ, RZ, UR6 ;  /* 0x00000006ff067e24 */ /* 0x000fe2000f8e00ff */
[----:B----4-:R-:W-:Y:S01]  /*5730*/  MOV R11, UR5 ;  /* 0x00000005000b7c02 */ /* 0x010fe20008000f00 */
[----:B------:R-:W-:Y:S02]  /*5740*/  IMAD.U32 R10, RZ, RZ, UR4 ;  /* 0x00000004ff0a7e24 */ /* 0x000fe4000f8e00ff */
[----:B------:R-:W-:Y:S07]  /*5750*/  LEPC R20, `(.L_x_94) ;  /* 0x000000001014794e */ /* 0x000fee0000000000 */
[----:B---3-5:R-:W-:Y:S05]  /*5760*/  CALL.ABS.NOINC R2 ;  /* 0x0000000002007343 */ /* 0x028fea0003c00000 */
.L_x_94:
[----:B------:R-:W-:Y:S01]  /*5770*/  LOP3.LUT P0, RZ, R166, 0x1b0, RZ, 0xc0, !PT ;  /* 0x000001b0a6ff7812 */ /* 0x000fe2000780c0ff */
[----:B------:R-:W-:Y:S11]  /*5780*/  BSSY.RECONVERGENT B6, `(.L_x_95) ;  /* 0x0000013000067945 */ /* 0x000ff60003800200 */
[----:B------:R-:W-:Y:S01]  /*5790*/  @!UPT UIADD3 URZ, UPT, UPT, URZ, URZ, URZ ;  /* 0x000000fffffff290 */ /* 0x000fe2000fffe0ff */
[----:B------:R-:W-:Y:S05]  /*57a0*/  @!P0 BRA `(.L_x_96) ;  /* 0x0000000000408947 */ /* 0x000fea0003800000 */
        /* <DEDUP_REMOVED lines=16> */
.L_x_96:
[----:B------:R-:W-:Y:S05]  /*58b0*/  BSYNC.RECONVERGENT B6 ;  /* 0x0000000000067941 */ /* 0x000fea0003800200 */
.L_x_95:
[----:B------:R-:W-:Y:S01]  /*58c0*/  ISETP.NE.U32.AND P4, PT, R146, RZ, PT ;  /* 0x000000ff9200720c */ /* 0x000fe20003f85070 */
[----:B------:R-:W-:Y:S01]  /*58d0*/  UISETP.NE.AND UP2, UPT, UR50, URZ, UPT ;  /* 0x000000ff3200728c */ /* 0x000fe2000bf45270 */
[----:B------:R-:W-:Y:S01]  /*58e0*/  ISETP.NE.U32.AND P2, PT, RZ, UR38, PT ;  /* 0x00000026ff007c0c */ /* 0x000fe2000bf45070 */
[----:B------:R-:W-:Y:S01]  /*58f0*/  UISETP.NE.U32.AND UP1, UPT, UR44, URZ, UPT ;  /* 0x000000ff2c00728c */ /* 0x000fe2000bf25070 */
[----:B------:R-:W-:Y:S01]  /*5900*/  ISETP.NE.AND.EX P4, PT, R147, RZ, PT, P4 ;  /* 0x000000ff9300720c */ /* 0x000fe20003f85340 */
[----:B------:R-:W-:Y:S01]  /*5910*/  UPLOP3.LUT UP0, UPT, UPT, UPT, UPT, 0x40, 0x4 ;  /* 0x000000000004789c */ /* 0x000fe20003f0e870 */
[----:B------:R-:W-:Y:S01]  /*5920*/  ISETP.NE.AND.EX P2, PT, RZ, UR39, PT, P2 ;  /* 0x00000027ff007c0c */ /* 0x000fe2000bf45320 */
[----:B------:R-:W-:Y:S01]  /*5930*/  UISETP.NE.AND.EX UP1, UPT, UR45, URZ, UPT, UP1 ;  /* 0x000000ff2d00728c */ /* 0x000fe2000bf25310 */
[----:B------:R-:W-:Y:S04]  /*5940*/  PLOP3.LUT P1, PT, PT, PT, UP2, 0x80, 0x8 ;  /* 0x000000000008781c */ /* 0x000fe80003f2f028 */
[----:B------:R-:W-:Y:S06]  /*5950*/  @UP2 UPLOP3.LUT UP0, UPT, UPT, UPT, UP1, 0x80, 0x8 ;  /* 0x000000000008289c */ /* 0x000fec0003f0f010 */
[----:B------:R-:W-:Y:S01]  /*5960*/  PLOP3.LUT P0, PT, PT, PT, UP0, 0x80, 0x8 ;  /* 0x000000000008781c */ /* 0x000fe20003f0f008 */
[----:B------:R-:W-:Y:S01]  /*5970*/  @!UPT UIADD3 URZ, UPT, UPT, URZ, URZ, URZ ;  /* 0x000000fffffff290 */ /* 0x000fe2000fffe0ff */
[----:B------:R-:W-:Y:S11]  /*5980*/  BRA.U !UP1, `(.L_x_97) ;  /* 0x0000000109387547 */ /* 0x000ff6000b800000 */
[----:B------:R-:W-:Y:S01]  /*5990*/  UISETP.NE.U32.AND UP0, UPT, UR38, URZ, UPT ;  /* 0x000000ff2600728c */ /* 0x000fe2000bf05070 */
[----:B------:R-:W-:Y:S02]  /*59a0*/  HFMA2 R0, -RZ, RZ, 0, 5.9604644775390625e-08 ;  /* 0x00000001ff007431 */ /* 0x000fe400000001ff */
[----:B------:R-:W-:Y:S01]  /*59b0*/  IMAD.MOV.U32 R151, RZ, RZ, 0x1 ;  /* 0x00000001ff977424 */ /* 0x000fe200078e00ff */
[----:B------:R-:W-:Y:S06]  /*59c0*/  UISETP.NE.AND.EX UP0, UPT, UR39, URZ, UPT, UP0 ;  /* 0x000000ff2700728c */ /* 0x000fec000bf05300 */
[----:B------:R-:W-:Y:S05]  /*59d0*/  PLOP3.LUT P3, PT, PT, PT, UP0, 0x80, 0x8 ;  /* 0x000000000008781c */ /* 0x000fea0003f6f008 */
[----:B------:R-:W1:Y:S01]  /*59e0*/  @UP0 LDCU.64 UR6, c[0x0][0x888] ;  /* 0x00011100ff0607ac */ /* 0x000e620008000a00 */
[----:B------:R-:W-:Y:S07]  /*59f0*/  @UP0 UIMAD UR4, UR36, UR44, URZ ;  /* 0x0000002c240402a4 */ /* 0x000fee000f8e02ff */
[----:B------:R-:W-:Y:S01]  /*5a00*/  @!P3 PRMT R151, R0, 0x7610, R151 ;  /* 0x000076100097b816 */ /* 0x000fe20000000097 */
[----:B-1----:R-:W-:Y:S03]  /*5a10*/  @UP0 UIMAD.WIDE UR6, UR4, 0x4, UR6 ;  /* 0x00000004040608a5 */ /* 0x002fe6000f8e0206 */
[----:B------:R-:W1:Y:S03]  /*5a20*/  @!UP0 LDCU UR4, c[0x0][0x880] ;  /* 0x00011000ff0487ac */ /* 0x000e660008000800 */
[----:B------:R-:W-:Y:S01]  /*5a30*/  IMAD.U32 R2, RZ, RZ, UR6 ;  /* 0x00000006ff027e24 */ /* 0x000fe2000f8e00ff */
[----:B------:R-:W-:Y:S05]  /*5a40*/  MOV R3, UR7 ;  /* 0x0000000700037c02 */ /* 0x000fea0008000f00 */
[----:B-----5:R2:W5:Y:S02]  /*5a50*/  @P3 LDG.E R82, desc[UR46][R2.64] ;  /* 0x0000002e02523981 */ /* 0x020564000c1e1900 */
[----:B-12---:R-:W-:Y:S02]  /*5a60*/  @!P3 IMAD.U32 R82, RZ, RZ, UR4 ;  /* 0x00000004ff52be24 */ /* 0x006fe4000f8e00ff */
.L_x_97:
[----:B------:R-:W-:Y:S05]  /*5a70*/  @!P4 BRA `(.L_x_98) ;  /* 0x000000000020c947 */ /* 0x000fea0003800000 */
[----:B------:R-:W-:Y:S04]  /*5a80*/  ISETP.NE.U32.AND P3, PT, R144, RZ, PT ;  /* 0x000000ff9000720c */ /* 0x000fe80003f65070 */
[----:B------:R-:W-:Y:S11]  /*5a90*/  ISETP.NE.AND.EX P3, PT, R145, RZ, PT, P3 ;  /* 0x000000ff9100720c */ /* 0x000ff60003f65330 */
[----:B------:R-:W-:Y:S02]  /*5aa0*/  @!UPT UIADD3 URZ, UPT, UPT, URZ, URZ, URZ ;  /* 0x000000fffffff290 */ /* 0x000fe4000fffe0ff */
[----:B------:R-:W1:Y:S01]  /*5ab0*/  @P3 LDC.64 R2, c[0x0][0x8a8] ;  /* 0x00022a00ff023b82 */ /* 0x000e620000000a00 */
[----:B------:R-:W-:Y:S04]  /*5ac0*/  @P3 IMAD R0, R146, UR36, RZ ;  /* 0x0000002492003c24 */ /* 0x000fe8000f8e02ff */
[----:B-1----:R-:W-:Y:S05]  /*5ad0*/  @P3 IMAD.WIDE R2, R0, 0x4, R2 ;  /* 0x0000000400023825 */ /* 0x002fea00078e0202 */
[----:B-----5:R1:W5:Y:S02]  /*5ae0*/  @P3 LDG.E R78, desc[UR46][R2.64] ;  /* 0x0000002e024e3981 */ /* 0x020364000c1e1900 */
[----:B-1----:R-:W2:Y:S02]  /*5af0*/  @!P3 LDC R78, c[0x0][0x8a0] ;  /* 0x00022800ff4ebb82 */ /* 0x002ea40000000800 */
.L_x_98:
[----:B-----5:R-:W-:Y:S01]  /*5b00*/  ISETP.NE.AND P4, PT, R82, RZ, PT ;  /* 0x000000ff5200720c */ /* 0x020fe20003f85270 */
[----:B------:R-:W-:Y:S01]  /*5b10*/  BSSY B1, `(.L_x_99) ;  /* 0x0000048000017945 */ /* 0x000fe20003800000 */
[----:B------:R-:W-:Y:S01]  /*5b20*/  SEL R7, RZ, 0xffffffff, P2 ;  /* 0xffffffffff077807 */ /* 0x000fe20001000000 */
[----:B------:R-:W-:Y:S01]  /*5b30*/  IMAD.MOV.U32 R109, RZ, RZ, 0x1 ;  /* 0x00000001ff6d7424 */ /* 0x000fe200078e00ff */
[----:B------:R-:W-:Y:S01]  /*5b40*/  LOP3.LUT P3, RZ, R151, 0xff, RZ, 0xc0, !PT ;  /* 0x000000ff97ff7812 */ /* 0x000fe2000786c0ff */
[----:B------:R-:W-:Y:S01]  /*5b50*/  IMAD R80, R76, 0x100, R79 ;  /* 0x000001004c507824 */ /* 0x000fe200078e024f */
[----:B------:R-:W-:Y:S02]  /*5b60*/  @P1 SEL R0, RZ, 0xffffffff, P4 ;  /* 0xffffffffff001807 */ /* 0x000fe40002000000 */
[----:B------:R-:W-:Y:S02]  /*5b70*/  CS2R R98, SRZ ;  /* 0x0000000000627805 */ /* 0x000fe4000001ff00 */
[----:B------:R-:W-:Y:S02]  /*5b80*/  LEA R3, R160, UR49, 0x3 ;  /* 0x00000031a0037c11 */ /* 0x000fe4000f8e18ff */
[----:B------:R-:W-:Y:S02]  /*5b90*/  CS2R R96, SRZ ;  /* 0x0000000000607805 */ /* 0x000fe4000001ff00 */
[----:B------:R-:W-:Y:S02]  /*5ba0*/  @P0 SEL R0, R7, R0, !P3 ;  /* 0x0000000007000207 */ /* 0x000fe40005800000 */
[----:B------:R-:W-:Y:S02]  /*5bb0*/  CS2R R94, SRZ ;  /* 0x00000000005e7805 */ /* 0x000fe4000001ff00 */
[----:B------:R-:W-:Y:S02]  /*5bc0*/  LEA R108, R76, UR49, 0x3 ;  /* 0x000000314c6c7c11 */ /* 0x000fe4000f8e18ff */
[----:B------:R-:W-:Y:S02]  /*5bd0*/  CS2R R92, SRZ ;  /* 0x00000000005c7805 */ /* 0x000fe4000001ff00 */
[----:B------:R-:W-:Y:S02]  /*5be0*/  @P1 LOP3.LUT R0, R0, 0x1, RZ, 0xc0, !PT ;  /* 0x0000000100001812 */ /* 0x000fe400078ec0ff */
[----:B------:R-:W-:Y:S02]  /*5bf0*/  CS2R R90, SRZ ;  /* 0x00000000005a7805 */ /* 0x000fe4000001ff00 */
[----:B------:R-:W-:Y:S02]  /*5c00*/  SHF.L.U32 R5, R162, 0x1f, RZ ;  /* 0x0000001fa2057819 */ /* 0x000fe400000006ff */
[----:B------:R-:W-:Y:S02]  /*5c10*/  CS2R R88, SRZ ;  /* 0x0000000000587805 */ /* 0x000fe4000001ff00 */
[----:B------:R-:W-:Y:S02]  /*5c20*/  ISETP.NE.U32.OR P6, PT, R0, 0x1, !P1 ;  /* 0x000000010000780c */ /* 0x000fe40004fc5470 */
[----:B------:R-:W-:Y:S02]  /*5c30*/  CS2R R102, SRZ ;  /* 0x0000000000667805 */ /* 0x000fe4000001ff00 */
[----:B------:R-:W-:Y:S02]  /*5c40*/  PLOP3.LUT P2, PT, PT, PT, UP1, 0x80, 0x8 ;  /* 0x000000000008781c */ /* 0x000fe40003f4f018 */
[----:B------:R-:W-:Y:S02]  /*5c50*/  CS2R R100, SRZ ;  /* 0x0000000000647805 */ /* 0x000fe4000001ff00 */
[----:B------:R-:W-:Y:S02]  /*5c60*/  SEL R0, RZ, 0xffffffff, P4 ;  /* 0xffffffffff007807 */ /* 0x000fe40002000000 */
[----:B------:R-:W-:Y:S03]  /*5c70*/  P2R R117, PR, RZ, 0x40 ;  /* 0x00000040ff757803 */ /* 0x000fe60000000000 */
[----:B------:R-:W-:Y:S04]  /*5c80*/  @P6 SHF.L.U32 R2, R159, 0x1f, RZ ;  /* 0x0000001f9f026819 */ /* 0x000fe800000006ff */
[----:B------:R-:W-:Y:S01]  /*5c90*/  @P2 SEL R0, R7, R0, !P3 ;  /* 0x0000000007002207 */ /* 0x000fe20005800000 */
[----:B------:R-:W1:Y:S03]  /*5ca0*/  @P6 SYNCS.PHASECHK.TRANS64.TRYWAIT P1, [R3+URZ+0xe0], R2 ;  /* 0x0000e002030065a7 */ /* 0x000e6600080211ff */
[----:B------:R-:W-:Y:S04]  /*5cb0*/  LOP3.LUT R0, R0, 0x1, RZ, 0xc0, !PT ;  /* 0x0000000100007812 */ /* 0x000fe800078ec0ff */
[----:B------:R-:W-:Y:S04]  /*5cc0*/  ISETP.NE.U32.AND P5, PT, R0, 0x1, PT ;  /* 0x000000010000780c */ /* 0x000fe80003fa5070 */
[----:B------:R-:W-:Y:S01]  /*5cd0*/  P2R R110, PR, RZ, 0x20 ;  /* 0x00000020ff6e7803 */ /* 0x000fe20000000000 */
[----:B------:R3:W4:Y:S01]  /*5ce0*/  SYNCS.PHASECHK.TRANS64.TRYWAIT P0, [R108+URZ+0x150], R5 ;  /* 0x000150056c0075a7 */ /* 0x00072200080011ff */
[----:B-1----:R-:W-:Y:S01]  /*5cf0*/  @P6 SEL R109, RZ, 0x1, !P1 ;  /* 0x00000001ff6d6807 */ /* 0x002fe20004800000 */
[----:B---3--:R-:W-:Y:S06]  /*5d00*/  @!P6 BRA `(.L_x_100) ;  /* 0x0000000000a0e947 */ /* 0x008fec0003800000 */
[----:B------:R-:W-:Y:S01]  /*5d10*/  @P5 IMAD R7, R160, 0x2000, R153 ;  /* 0x00002000a0075824 */ /* 0x000fe200078e0299 */
[----:B------:R-:W-:Y:S01]  /*5d20*/  ISETP.NE.AND P1, PT, R109, RZ, PT ;  /* 0x000000ff6d00720c */ /* 0x000fe20003f25270 */
[----:B------:R-:W-:Y:S01]  /*5d30*/  BSSY B0, `(.L_x_101) ;  /* 0x0000011000007945 */ /* 0x000fe20003800000 */
[----:B------:R-:W-:Y:S01]  /*5d40*/  CS2R R102, SRZ ;  /* 0x0000000000667805 */ /* 0x000fe2000001ff00 */
[----:B------:R-:W-:Y:S01]  /*5d50*/  @P5 VIADD R2, R7, UR49 ;  /* 0x0000003107025c36 */ /* 0x000fe20008000000 */
[----:B------:R-:W-:Y:S02]  /*5d60*/  CS2R R100, SRZ ;  /* 0x0000000000647805 */ /* 0x000fe4000001ff00 */
[----:B------:R-:W-:Y:S02]  /*5d70*/  CS2R R90, SRZ ;  /* 0x00000000005a7805 */ /* 0x000fe4000001ff00 */
[----:B------:R-:W-:Y:S01]  /*5d80*/  CS2R R88, SRZ ;  /* 0x0000000000587805 */ /* 0x000fe2000001ff00 */
[--C-:B------:R-:W-:Y:S01]  /*5d90*/  @P5 IMAD.IADD R6, R165, 0x1, R2.reuse ;  /* 0x00000001a5065824 */ /* 0x100fe200078e0202 */
[----:B------:R-:W-:Y:S01]  /*5da0*/  CS2R R94, SRZ ;  /* 0x00000000005e7805 */ /* 0x000fe2000001ff00 */
[--C-:B------:R-:W-:Y:S01]  /*5db0*/  @P5 IMAD.IADD R4, R164, 0x1, R2.reuse ;  /* 0x00000001a4045824 */ /* 0x100fe200078e0202 */
[----:B------:R-:W-:Y:S01]  /*5dc0*/  CS2R R92, SRZ ;  /* 0x00000000005c7805 */ /* 0x000fe2000001ff00 */
[----:B------:R-:W-:Y:S01]  /*5dd0*/  @P5 IMAD R2, R163, 0x10, R2 ;  /* 0x00000010a3025824 */ /* 0x000fe200078e0202 */
[----:B------:R-:W-:Y:S02]  /*5de0*/  CS2R R98, SRZ ;  /* 0x0000000000627805 */ /* 0x000fe4000001ff00 */
[----:B------:R-:W-:Y:S01]  /*5df0*/  CS2R R96, SRZ ;  /* 0x0000000000607805 */ /* 0x000fe2000001ff00 */
[----:B------:R-:W-:Y:S06]  /*5e00*/  @P1 BRA `(.L_x_102) ;  /* 0x00000000000c1947 */ /* 0x000fec0003800000 */
[----:B------:R-:W-:Y:S04]  /*5e10*/  SHF.L.U32 R0, R159, 0x1f, RZ ;  /* 0x0000001f9f007819 */ /* 0x000fe800000006ff */
[----:B------:R-:W1:Y:S02]  /*5e20*/  SYNCS.PHASECHK.TRANS64.TRYWAIT P1, [R3+URZ+0xe0], R0 ;  /* 0x0000e000030075a7 */ /* 0x000e6400080211ff */
[----:B-1----:R-:W-:Y:S05]  /*5e30*/  @!P1 BRA `(.L_x_103) ;  /* 0x0000006400509947 */ /* 0x002fea0003800000 */
.L_x_102:
[----:B------:R-:W-:Y:S05]  /*5e40*/  BSYNC B0 ;  /* 0x0000000000007941 */ /* 0x000fea0003800000 */
.L_x_101:
[----:B------:R-:W-:Y:S01]  /*5e50*/  ISETP.NE.AND P1, PT, R110, RZ, PT ;  /* 0x000000ff6e00720c */ /* 0x000fe20003f25270 */
[----:B-1----:R-:W-:Y:S02]  /*5e60*/  VIADD R3, R3, 0x100 ;  /* 0x0000010003037836 */ /* 0x002fe40000000000 */
[----:B------:R-:W-:Y:S02]  /*5e70*/  IMAD.U32 R0, RZ, RZ, UR37 ;  /* 0x00000025ff007e24 */ /* 0x000fe4000f8e00ff */
[----:B------:R-:W-:Y:S03]  /*5e80*/  VIADD R160, R160, 0x1 ;  /* 0x00000001a0a07836 */ /* 0x000fe60000000000 */
[----:B------:R-:W-:Y:S05]  /*5e90*/  PRMT R0, R0, 0x654, R3 ;  /* 0x0000065400007816 */ /* 0x000fea0000000003 */
[----:B------:R1:W3:Y:S04]  /*5ea0*/  @P1 LDS.128 R100, [R7+UR49+0x200] ;  /* 0x0002003107641984 */ /* 0x0002e80008000c00 */
[----:B------:R1:W1:Y:S04]  /*5eb0*/  @P1 LDS.128 R88, [R6+0x200] ;  /* 0x0002000006581984 */ /* 0x0002680000000c00 */
[----:B------:R1:W1:Y:S04]  /*5ec0*/  @P1 LDS.128 R92, [R4+0x200] ;  /* 0x00020000045c1984 */ /* 0x0002680000000c00 */
[----:B------:R1:W1:Y:S01]  /*5ed0*/  @P1 LDS.128 R96, [R2+0x200] ;  /* 0x0002000002601984 */ /* 0x0002620000000c00 */
[C---:B------:R-:W-:Y:S01]  /*5ee0*/  ISETP.NE.AND P1, PT, R160.reuse, 0x4, PT ;  /* 0x00000004a000780c */ /* 0x040fe20003f25270 */
[----:B------:R-:W-:Y:S01]  /*5ef0*/  @!PT LDS RZ, [RZ] ;  /* 0x00000000fffff984 */ /* 0x000fe20000000800 */
[----:B------:R-:W-:Y:S01]  /*5f00*/  @!PT LDS RZ, [RZ] ;  /* 0x00000000fffff984 */ /* 0x000fe20000000800 */
[----:B------:R-:W-:Y:S01]  /*5f10*/  @!PT LDS RZ, [RZ] ;  /* 0x00000000fffff984 */ /* 0x000fe20000000800 */
[----:B------:R-:W-:Y:S01]  /*5f20*/  @!PT LDS RZ, [RZ] ;  /* 0x00000000fffff984 */ /* 0x000fe20000000800 */
[----:B------:R5:W-:Y:S06]  /*5f30*/  MEMBAR.ALL.CTA ;  /* 0x0000000000007992 */ /* 0x000bec0000008000 */
[----:B-----5:R-:W5:Y:S01]  /*5f40*/  FENCE.VIEW.ASYNC.S ;  /* 0x00000000000073c6 */ /* 0x020f620000000000 */
[----:B------:R-:W-:Y:S01]  /*5f50*/  SEL R160, R160, RZ, P1 ;  /* 0x000000ffa0a07207 */ /* 0x000fe20000800000 */
[----:B-----5:R5:W-:Y:S02]  /*5f60*/  SYNCS.ARRIVE.TRANS64.RED.A1T0 RZ, [R0+URZ], RZ ;  /* 0x000000ff00ff79a7 */ /* 0x020be400081004ff */
[----:B-----5:R-:W-:Y:S04]  /*5f70*/  SEL R0, RZ, 0x1, P1 ;  /* 0x00000001ff007807 */ /* 0x020fe80000800000 */
[----:B---3--:R-:W-:Y:S02]  /*5f80*/  LOP3.LUT R159, R159, R0, RZ, 0x3c, !PT ;  /* 0x000000009f9f7212 */ /* 0x008fe400078e3cff */
.L_x_100:
[----:B------:R-:W-:Y:S05]  /*5f90*/  BSYNC B1 ;  /* 0x0000000000017941 */ /* 0x000fea0003800000 */
.L_x_99:
[----:B------:R-:W-:Y:S04]  /*5fa0*/  SHF.R.U32.HI R3, RZ, 0x15, R80 ;  /* 0x00000015ff037819 */ /* 0x000fe80000011650 */
[----:B------:R-:W-:Y:S01]  /*5fb0*/  LOP3.LUT P1, RZ, R3, 0x3, R154, 0x48, !PT ;  /* 0x0000000303ff7812 */ /* 0x000fe2000782489a */
[----:B------:R-:W-:Y:S01]  /*5fc0*/  @!UPT UIADD3 URZ, UPT, UPT, URZ, URZ, URZ ;  /* 0x000000fffffff290 */ /* 0x000fe2000fffe0ff */
[----:B----4-:R-:W-:Y:S11]  /*5fd0*/  @P0 BRA `(.L_x_104) ;  /* 0x0000000000080947 */ /* 0x010ff60003800000 */
[----:B------:R-:W3:Y:S02]  /*5fe0*/  SYNCS.PHASECHK.TRANS64.TRYWAIT P0, [R108+URZ+0x150], R5 ;  /* 0x000150056c0075a7 */ /* 0x000ee400080011ff */
[----:B---3--:R-:W-:Y:S05]  /*5ff0*/  @!P0 BRA `(.L_x_105) ;  /* 0x0000006000f48947 */ /* 0x008fea0003800000 */
.L_x_104:
[----:B------:R-:W-:Y:S05]  /*6000*/  @!P1 BRA `(.L_x_106) ;  /* 0x0000000000409947 */ /* 0x000fea0003800000 */
[----:B------:R-:W3:Y:S01]  /*6010*/  LDCU.64 UR8, c[0x4][0x78] ;  /* 0x01000f00ff0877ac */ /* 0x000ee20008000a00 */
[----:B------:R-:W-:Y:S01]  /*6020*/  MOV R3, 0x0 ;  /* 0x0000000000037802 */ /* 0x000fe20000000f00 */
[----:B------:R-:W-:Y:S02]  /*6030*/  HFMA2 R12, -RZ, RZ, 0, 5.9604644775390625e-08 ;  /* 0x00000001ff0c7431 */ /* 0x000fe400000001ff */
[----:B------:R-:W-:Y:S02]  /*6040*/  IMAD.MOV.U32 R8, RZ, RZ, 0x192 ;  /* 0x00000192ff087424 */ /* 0x000fe400078e00ff */
[----:B------:R-:W-:Y:S01]  /*6050*/  IMAD.MOV.U32 R13, RZ, RZ, RZ ;  /* 0x000000ffff0d7224 */ /* 0x000fe200078e00ff */
[----:B------:R-:W4:Y:S01]  /*6060*/  LDCU.64 UR6, c[0x4][0x80] ;  /* 0x01001000ff0677ac */ /* 0x000f220008000a00 */
[----:B-1----:R-:W1:Y:S01]  /*6070*/  LDC.64 R2, c[0x4][R3] ;  /* 0x0100000003027b82 */ /* 0x002e620000000a00 */
[----:B------:R-:W5:Y:S01]  /*6080*/  LDCU.64 UR4, c[0x4][0x18] ;  /* 0x01000300ff0477ac */ /* 0x000f620008000a00 */
[----:B---3--:R-:W-:Y:S01]  /*6090*/  MOV R5, UR9 ;  /* 0x0000000900057c02 */ /* 0x008fe20008000f00 */
[----:B------:R-:W-:Y:S01]  /*60a0*/  IMAD.U32 R4, RZ, RZ, UR8 ;  /* 0x00000008ff047e24 */ /* 0x000fe2000f8e00ff */
[----:B----4-:R-:W-:Y:S01]  /*60b0*/  MOV R7, UR7 ;  /* 0x0000000700077c02 */ /* 0x010fe20008000f00 */
[----:B------:R-:W-:Y:S01]  /*60c0*/  IMAD.U32 R6, RZ, RZ, UR6 ;  /* 0x00000006ff067e24 */ /* 0x000fe2000f8e00ff */
[----:B-----5:R-:W-:Y:S01]  /*60d0*/  MOV R11, UR5 ;  /* 0x00000005000b7c02 */ /* 0x020fe20008000f00 */
[----:B------:R-:W-:Y:S02]  /*60e0*/  IMAD.U32 R10, RZ, RZ, UR4 ;  /* 0x00000004ff0a7e24 */ /* 0x000fe4000f8e00ff */
[----:B------:R-:W-:Y:S07]  /*60f0*/  LEPC R20, `(.L_x_106) ;  /* 0x000000001014794e */ /* 0x000fee0000000000 */
[----:B-12---:R-:W-:Y:S05]  /*6100*/  CALL.ABS.NOINC R2 ;  /* 0x0000000002007343 */ /* 0x006fea0003c00000 */
.L_x_106:
[----:B------:R-:W-:Y:S01]  /*6110*/  SHF.L.U32 R83, R100, 0x10, RZ ;  /* 0x0000001064537819 */ /* 0x000fe200000006ff */
[----:B------:R-:W-:Y:S05]  /*6120*/  WARPSYNC.ALL ;  /* 0x0000000000007948 */ /* 0x000fea0003800000 */
[----:B------:R-:W-:Y:S01]  /*6130*/  R2UR UR4, R80 ;  /* 0x00000000500472ca */ /* 0x000fe200000e0000 */
[----:B------:R-:W-:Y:S01]  /*6140*/  BSSY.RECONVERGENT B0, `(.L_x_107) ;  /* 0x0000121000007945 */ /* 0x000fe20003800200 */
[----:B------:R-:W-:Y:S02]  /*6150*/  IADD3 R111, PT, PT, R153, UR49, RZ ;  /* 0x00000031996f7c10 */ /* 0x000fe4000fffe0ff */
[----:B------:R-:W-:Y:S02]  /*6160*/  SHF.L.U32 R116, R163, 0x4, RZ ;  /* 0x00000004a3747819 */ /* 0x000fe400000006ff */
[-C--:B------:R-:W-:Y:S02]  /*6170*/  IADD3 R172, PT, PT, R165, R111.reuse, RZ ;  /* 0x0000006fa5ac7210 */ /* 0x080fe40007ffe0ff */
[----:B------:R-:W-:Y:S02]  /*6180*/  IADD3 R171, PT, PT, R164, R111, RZ ;  /* 0x0000006fa4ab7210 */ /* 0x000fe40007ffe0ff */
[----:B------:R-:W-:Y:S02]  /*6190*/  IADD3 R170, PT, PT, R111, R116, RZ ;  /* 0x000000746faa7210 */ /* 0x000fe40007ffe0ff */
[C---:B------:R-:W-:Y:S01]  /*61a0*/  PRMT R81, R100.reuse, 0x8880, RZ ;  /* 0x0000888064517816 */ /* 0x040fe200000000ff */
[----:B-1-3--:R-:W2:Y:S01]  /*61b0*/  LDTM.x64 R4, tmem[UR4] ;  /* 0x00000004000479ee */ /* 0x00aea20008340000 */
[----:B------:R-:W-:Y:S02]  /*61c0*/  SHF.R.S32.HI R83, RZ, 0x18, R83 ;  /* 0x00000018ff537819 */ /* 0x000fe40000011453 */
[----:B------:R-:W-:Y:S02]  /*61d0*/  SHF.R.S32.HI R86, RZ, 0x18, R101 ;  /* 0x00000018ff567819 */ /* 0x000fe40000011465 */
[----:B------:R-:W-:Y:S02]  /*61e0*/  SHF.L.U32 R84, R100, 0x8, RZ ;  /* 0x0000000864547819 */ /* 0x000fe400000006ff */
[----:B------:R-:W-:Y:S02]  /*61f0*/  SHF.L.U32 R85, R101, 0x8, RZ ;  /* 0x0000000865557819 */ /* 0x000fe400000006ff */
[----:B------:R-:W-:Y:S02]  /*6200*/  SHF.R.S32.HI R84, RZ, 0x18, R84 ;  /* 0x00000018ff547819 */ /* 0x000fe40000011454 */
[----:B------:R-:W-:Y:S02]  /*6210*/  SHF.R.S32.HI R85, RZ, 0x18, R85 ;  /* 0x00000018ff557819 */ /* 0x000fe40000011455 */
[----:B------:R-:W-:Y:S02]  /*6220*/  SHF.L.U32 R87, R98, 0x8, RZ ;  /* 0x0000000862577819 */ /* 0x000fe400000006ff */
[----:B------:R-:W-:Y:S02]  /*6230*/  ISETP.NE.AND P0, PT, R167, RZ, PT ;  /* 0x000000ffa700720c */ /* 0x000fe40003f05270 */
[----:B------:R-:W-:Y:S02]  /*6240*/  SHF.R.S32.HI R87, RZ, 0x18, R87 ;  /* 0x00000018ff577819 */ /* 0x000fe40000011457 */
[----:B------:R-:W-:Y:S02]  /*6250*/  ISETP.NE.AND P6, PT, R117, RZ, PT ;  /* 0x000000ff7500720c */ /* 0x000fe40003fc5270 */
[----:B------:R-:W-:Y:S01]  /*6260*/  LEA R118, R160, UR49, 0x3 ;  /* 0x00000031a0767c11 */ /* 0x000fe2000f8e18ff */
[C---:B--2---:R-:W-:Y:S02]  /*6270*/  IMAD R0, R78.reuse, R4, RZ ;  /* 0x000000044e007224 */ /* 0x044fe400078e02ff */
[C---:B------:R-:W-:Y:S02]  /*6280*/  IMAD R2, R78.reuse, R5, RZ ;  /* 0x000000054e027224 */ /* 0x040fe400078e02ff */
[----:B------:R-:W-:Y:S02]  /*6290*/  IMAD R3, R78, R6, RZ ;  /* 0x000000064e037224 */ /* 0x000fe400078e02ff */
[-C--:B------:R-:W-:Y:S01]  /*62a0*/  IMAD R0, R81, R82.reuse, R0 ;  /* 0x0000005251007224 */ /* 0x080fe200078e0200 */
[----:B------:R-:W-:Y:S01]  /*62b0*/  SHF.R.S32.HI R81, RZ, 0x18, R100 ;  /* 0x00000018ff517819 */ /* 0x000fe20000011464 */
[-C--:B------:R-:W-:Y:S01]  /*62c0*/  IMAD R2, R83, R82.reuse, R2 ;  /* 0x0000005253027224 */ /* 0x080fe200078e0202 */
[C---:B------:R-:W-:Y:S01]  /*62d0*/  PRMT R83, R101.reuse, 0x8880, RZ ;  /* 0x0000888065537816 */ /* 0x040fe200000000ff */
[----:B------:R-:W-:Y:S01]  /*62e0*/  IMAD R3, R84, R82, R3 ;  /* 0x0000005254037224 */ /* 0x000fe200078e0203 */
[----:B------:R-:W-:Y:S01]  /*62f0*/  SHF.L.U32 R84, R101, 0x10, RZ ;  /* 0x0000001065547819 */ /* 0x000fe200000006ff */
[C---:B------:R-:W-:Y:S01]  /*6300*/  IMAD R7, R78.reuse, R7, RZ ;  /* 0x000000074e077224 */ /* 0x040fe200078e02ff */
[----:B------:R-:W-:Y:S01]  /*6310*/  @P6 SHF.L.U32 R119, R159, 0x1f, RZ ;  /* 0x0000001f9f776819 */ /* 0x000fe200000006ff */
[C---:B------:R-:W-:Y:S01]  /*6320*/  IMAD R4, R78.reuse, R8, RZ ;  /* 0x000000084e047224 */ /* 0x040fe200078e02ff */
[----:B------:R-:W-:Y:S01]  /*6330*/  SHF.R.S32.HI R84, RZ, 0x18, R84 ;  /* 0x00000018ff547819 */ /* 0x000fe20000011454 */
[----:B------:R-:W-:Y:S02]  /*6340*/  IMAD R5, R78, R9, RZ ;  /* 0x000000094e057224 */ /* 0x000fe400078e02ff */
[----:B------:R-:W-:Y:S01]  /*6350*/  IMAD R7, R81, R82, R7 ;  /* 0x0000005251077224 */ /* 0x000fe200078e0207 */
[----:B------:R-:W-:Y:S01]  /*6360*/  PRMT R81, R102, 0x8880, RZ ;  /* 0x0000888066517816 */ /* 0x000fe200000000ff */
[----:B------:R-:W-:Y:S02]  /*6370*/  IMAD R6, R78, R10, RZ ;  /* 0x0000000a4e067224 */ /* 0x000fe400078e02ff */
[-C--:B------:R-:W-:Y:S01]  /*6380*/  IMAD R4, R83, R82.reuse, R4 ;  /* 0x0000005253047224 */ /* 0x080fe200078e0204 */
[----:B------:R-:W-:Y:S01]  /*6390*/  I2IP.S8.S32.SAT R105, R7, R3, RZ ;  /* 0x0000000307697239 */ /* 0x000fe200000014ff */
[----:B------:R-:W-:Y:S01]  /*63a0*/  IMAD R5, R84, R82, R5 ;  /* 0x0000005254057224 */ /* 0x000fe200078e0205 */
[----:B------:R-:W-:Y:S01]  /*63b0*/  SHF.L.U32 R83, R102, 0x10, RZ ;  /* 0x0000001066537819 */ /* 0x000fe200000006ff */
[----:B------:R-:W-:Y:S01]  /*63c0*/  IMAD R11, R78, R11, RZ ;  /* 0x0000000b4e0b7224 */ /* 0x000fe200078e02ff */
[----:B------:R-:W-:Y:S01]  /*63d0*/  I2IP.S8.S32.SAT R104, R2, R0, R105 ;  /* 0x0000000002687239 */ /* 0x000fe20000001469 */
[----:B------:R-:W-:Y:S01]  /*63e0*/  IMAD R6, R85, R82, R6 ;  /* 0x0000005255067224 */ /* 0x000fe200078e0206 */
[----:B------:R-:W-:Y:S01]  /*63f0*/  SHF.R.S32.HI R83, RZ, 0x18, R83 ;  /* 0x00000018ff537819 */ /* 0x000fe20000011453 */
[----:B------:R-:W-:Y:S01]  /*6400*/  IMAD R8, R78, R12, RZ ;  /* 0x0000000c4e087224 */ /* 0x000fe200078e02ff */
[----:B------:R-:W-:Y:S01]  /*6410*/  SHF.L.U32 R85, R102, 0x8, RZ ;  /* 0x0000000866557819 */ /* 0x000fe200000006ff */
[----:B------:R-:W-:Y:S02]  /*6420*/  IMAD R9, R78, R13, RZ ;  /* 0x0000000d4e097224 */ /* 0x000fe400078e02ff */
[----:B------:R-:W-:Y:S01]  /*6430*/  IMAD R11, R86, R82, R11 ;  /* 0x00000052560b7224 */ /* 0x000fe200078e020b */
[----:B------:R-:W-:Y:S01]  /*6440*/  SHF.R.S32.HI R85, RZ, 0x18, R85 ;  /* 0x00000018ff557819 */ /* 0x000fe20000011455 */
[C---:B------:R-:W-:Y:S01]  /*6450*/  IMAD R10, R78.reuse, R14, RZ ;  /* 0x0000000e4e0a7224 */ /* 0x040fe200078e02ff */
[----:B------:R-:W-:Y:S01]  /*6460*/  SHF.R.S32.HI R86, RZ, 0x18, R103 ;  /* 0x00000018ff567819 */ /* 0x000fe20000011467 */
[----:B------:R-:W-:Y:S01]  /*6470*/  IMAD R8, R81, R82, R8 ;  /* 0x0000005251087224 */ /* 0x000fe200078e0208 */
[----:B------:R-:W-:Y:S01]  /*6480*/  I2IP.S8.S32.SAT R106, R11, R6, RZ ;  /* 0x000000060b6a7239 */ /* 0x000fe200000014ff */
[----:B------:R-:W-:Y:S01]  /*6490*/  IMAD R9, R83, R82, R9 ;  /* 0x0000005253097224 */ /* 0x000fe200078e0209 */
[C---:B------:R-:W-:Y:S01]  /*64a0*/  PRMT R83, R103.reuse, 0x8880, RZ ;  /* 0x0000888067537816 */ /* 0x040fe200000000ff */
[----:B------:R-:W-:Y:S01]  /*64b0*/  IMAD.U32 R84, R103, 0x10000, RZ ;  /* 0x0001000067547824 */ /* 0x000fe200078e00ff */
[----:B------:R-:W-:Y:S01]  /*64c0*/  I2IP.S8.S32.SAT R105, R5, R4, R106 ;  /* 0x0000000405697239 */ /* 0x000fe2000000146a */
[C---:B------:R-:W-:Y:S01]  /*64d0*/  IMAD R15, R78.reuse, R15, RZ ;  /* 0x0000000f4e0f7224 */ /* 0x040fe200078e02ff */
[----:B------:R-:W-:Y:S01]  /*64e0*/  SHF.R.S32.HI R81, RZ, 0x18, R102 ;  /* 0x00000018ff517819 */ /* 0x000fe20000011466 */
[----:B------:R-:W-:Y:S01]  /*64f0*/  IMAD R10, R85, R82, R10 ;  /* 0x00000052550a7224 */ /* 0x000fe200078e020a */
[----:B------:R-:W-:Y:S01]  /*6500*/  SHF.R.S32.HI R84, RZ, 0x18, R84 ;  /* 0x00000018ff547819 */ /* 0x000fe20000011454 */
[C---:B------:R-:W-:Y:S01]  /*6510*/  IMAD R12, R78.reuse, R16, RZ ;  /* 0x000000104e0c7224 */ /* 0x040fe200078e02ff */
[----:B------:R-:W-:Y:S01]  /*6520*/  SHF.L.U32 R85, R103, 0x8, RZ ;  /* 0x0000000867557819 */ /* 0x000fe200000006ff */
[----:B------:R-:W-:Y:S02]  /*6530*/  IMAD R13, R78, R17, RZ ;  /* 0x000000114e0d7224 */ /* 0x000fe400078e02ff */
[----:B------:R-:W-:Y:S01]  /*6540*/  IMAD R15, R81, R82, R15 ;  /* 0x00000052510f7224 */ /* 0x000fe200078e020f */
[----:B------:R-:W-:Y:S01]  /*6550*/  PRMT R81, R88, 0x8880, RZ ;  /* 0x0000888058517816 */ /* 0x000fe200000000ff */
[----:B------:R-:W-:Y:S01]  /*6560*/  IMAD R14, R78, R18, RZ ;  /* 0x000000124e0e7224 */ /* 0x000fe200078e02ff */
[----:B------:R-:W-:Y:S01]  /*6570*/  SHF.R.S32.HI R85, RZ, 0x18, R85 ;  /* 0x00000018ff557819 */ /* 0x000fe20000011455 */
[----:B------:R-:W-:Y:S01]  /*6580*/  IMAD R12, R83, R82, R12 ;  /* 0x00000052530c7224 */ /* 0x000fe200078e020c */
[----:B------:R-:W-:Y:S01]  /*6590*/  I2IP.S8.S32.SAT R106, R15, R10, RZ ;  /* 0x0000000a0f6a7239 */ /* 0x000fe200000014ff */
[----:B------:R-:W-:Y:S01]  /*65a0*/  IMAD R13, R84, R82, R13 ;  /* 0x00000052540d7224 */ /* 0x000fe200078e020d */
[----:B------:R-:W-:Y:S01]  /*65b0*/  SHF.L.U32 R83, R88, 0x10, RZ ;  /* 0x0000001058537819 */ /* 0x000fe200000006ff */
[C---:B------:R-:W-:Y:S01]  /*65c0*/  IMAD R19, R78.reuse, R19, RZ ;  /* 0x000000134e137224 */ /* 0x040fe200078e02ff */
[----:B------:R-:W-:Y:S01]  /*65d0*/  I2IP.S8.S32.SAT R106, R9, R8, R106 ;  /* 0x00000008096a7239 */ /* 0x000fe2000000146a */
[----:B------:R-:W-:Y:S01]  /*65e0*/  IMAD R14, R85, R82, R14 ;  /* 0x00000052550e7224 */ /* 0x000fe200078e020e */
[----:B------:R-:W-:Y:S01]  /*65f0*/  SHF.R.S32.HI R83, RZ, 0x18, R83 ;  /* 0x00000018ff537819 */ /* 0x000fe20000011453 */
[C---:B------:R-:W-:Y:S01]  /*6600*/  IMAD R16, R78.reuse, R20, RZ ;  /* 0x000000144e107224 */ /* 0x040fe200078e02ff */
[----:B------:R-:W-:Y:S01]  /*6610*/  SHF.L.U32 R84, R89, 0x10, RZ ;  /* 0x0000001059547819 */ /* 0x000fe200000006ff */
[----:B------:R-:W-:Y:S01]  /*6620*/  IMAD R17, R78, R21, RZ ;  /* 0x000000154e117224 */ /* 0x000fe200078e02ff */
[----:B------:R-:W-:Y:S01]  /*6630*/  SHF.L.U32 R85, R88, 0x8, RZ ;  /* 0x0000000858557819 */ /* 0x000fe200000006ff */
[----:B------:R-:W-:Y:S01]  /*6640*/  IMAD R19, R86, R82, R19 ;  /* 0x0000005256137224 */ /* 0x000fe200078e0213 */
[----:B------:R-:W-:Y:S01]  /*6650*/  SHF.R.S32.HI R84, RZ, 0x18, R84 ;  /* 0x00000018ff547819 */ /* 0x000fe20000011454 */
[C---:B------:R-:W-:Y:S01]  /*6660*/  IMAD R18, R78.reuse, R22, RZ ;  /* 0x000000164e127224 */ /* 0x040fe200078e02ff */
[----:B------:R-:W-:Y:S01]  /*6670*/  SHF.R.S32.HI R85, RZ, 0x18, R85 ;  /* 0x00000018ff557819 */ /* 0x000fe20000011455 */
[----:B------:R-:W-:Y:S01]  /*6680*/  IMAD R16, R81, R82, R16 ;  /* 0x0000005251107224 */ /* 0x000fe200078e0210 */
[----:B------:R-:W-:Y:S01]  /*6690*/  I2IP.S8.S32.SAT R107, R19, R14, RZ ;  /* 0x0000000e136b7239 */ /* 0x000fe200000014ff */
[-C--:B------:R-:W-:Y:S01]  /*66a0*/  IMAD R17, R83, R82.reuse, R17 ;  /* 0x0000005253117224 */ /* 0x080fe200078e0211 */
[----:B------:R-:W-:Y:S01]  /*66b0*/  PRMT R83, R89, 0x8880, RZ ;  /* 0x0000888059537816 */ /* 0x000fe200000000ff */
[C---:B------:R-:W-:Y:S01]  /*66c0*/  IMAD R23, R78.reuse, R23, RZ ;  /* 0x000000174e177224 */ /* 0x040fe200078e02ff */
[----:B------:R-:W-:Y:S01]  /*66d0*/  SHF.R.S32.HI R81, RZ, 0x18, R88 ;  /* 0x00000018ff517819 */ /* 0x000fe20000011458 */
[----:B------:R-:W-:Y:S01]  /*66e0*/  IMAD R18, R85, R82, R18 ;  /* 0x0000005255127224 */ /* 0x000fe200078e0212 */
[----:B------:R-:W-:Y:S01]  /*66f0*/  SHF.L.U32 R85, R89, 0x8, RZ ;  /* 0x0000000859557819 */ /* 0x000fe200000006ff */
[C---:B------:R-:W-:Y:S01]  /*6700*/  IMAD R20, R78.reuse, R24, RZ ;  /* 0x000000184e147224 */ /* 0x040fe200078e02ff */
[----:B------:R-:W-:Y:S01]  /*6710*/  I2IP.S8.S32.SAT R107, R13, R12, R107 ;  /* 0x0000000c0d6b7239 */ /* 0x000fe2000000146b */
[----:B------:R-:W-:Y:S01]  /*6720*/  IMAD R21, R78, R25, RZ ;  /* 0x000000194e157224 */ /* 0x000fe200078e02ff */
[----:B------:R-:W-:Y:S01]  /*6730*/  SHF.R.S32.HI R85, RZ, 0x18, R85 ;  /* 0x00000018ff557819 */ /* 0x000fe20000011455 */
[----:B------:R-:W-:Y:S01]  /*6740*/  IMAD R23, R81, R82, R23 ;  /* 0x0000005251177224 */ /* 0x000fe200078e0217 */
[----:B------:R-:W-:Y:S01]  /*6750*/  PRMT R81, R90, 0x8880, RZ ;  /* 0x000088805a517816 */ /* 0x000fe200000000ff */
[----:B------:R-:W-:Y:S01]  /*6760*/  IMAD R22, R78, R26, RZ ;  /* 0x0000001a4e167224 */ /* 0x000fe200078e02ff */
[----:B------:R1:W-:Y:S01]  /*6770*/  STS.128 [R153+UR49+0x8200], R104 ;  /* 0x0082006899007988 */ /* 0x0003e20008000c31 */
[----:B------:R-:W-:Y:S01]  /*6780*/  IMAD R20, R83, R82, R20 ;  /* 0x0000005253147224 */ /* 0x000fe200078e0214 */
[----:B------:R-:W-:Y:S01]  /*6790*/  I2IP.S8.S32.SAT R112, R23, R18, RZ ;  /* 0x0000001217707239 */ /* 0x000fe200000014ff */
[----:B------:R-:W-:Y:S01]  /*67a0*/  IMAD R21, R84, R82, R21 ;  /* 0x0000005254157224 */ /* 0x000fe200078e0215 */
[----:B------:R-:W-:Y:S01]  /*67b0*/  SHF.R.S32.HI R86, RZ, 0x18, R89 ;  /* 0x00000018ff567819 */ /* 0x000fe20000011459 */
[----:B------:R-:W-:Y:S01]  /*67c0*/  IMAD.U32 R83, R90, 0x10000, RZ ;  /* 0x000100005a537824 */ /* 0x000fe200078e00ff */
[----:B------:R-:W-:Y:S01]  /*67d0*/  I2IP.S8.S32.SAT R112, R17, R16, R112 ;  /* 0x0000001011707239 */ /* 0x000fe20000001470 */
[----:B------:R-:W-:Y:S01]  /*67e0*/  IMAD R27, R78, R27, RZ ;  /* 0x0000001b4e1b7224 */ /* 0x000fe200078e02ff */
[----:B------:R-:W-:Y:S01]  /*67f0*/  SHF.L.U32 R84, R91, 0x10, RZ ;  /* 0x000000105b547819 */ /* 0x000fe200000006ff */
[----:B------:R-:W-:Y:S01]  /*6800*/  IMAD R22, R85, R82, R22 ;  /* 0x0000005255167224 */ /* 0x000fe200078e0216 */
[----:B------:R-:W-:Y:S01]  /*6810*/  SHF.L.U32 R85, R90, 0x8, RZ ;  /* 0x000000085a557819 */ /* 0x000fe200000006ff */
[C---:B------:R-:W-:Y:S01]  /*6820*/  IMAD R24, R78.reuse, R28, RZ ;  /* 0x0000001c4e187224 */ /* 0x040fe200078e02ff */
[----:B------:R-:W-:Y:S01]  /*6830*/  SHF.R.S32.HI R83, RZ, 0x18, R83 ;  /* 0x00000018ff537819 */ /* 0x000fe20000011453 */
[----:B------:R-:W-:Y:S01]  /*6840*/  IMAD R25, R78, R29, RZ ;  /* 0x0000001d4e197224 */ /* 0x000fe200078e02ff */
[----:B------:R-:W-:Y:S01]  /*6850*/  SHF.R.S32.HI R84, RZ, 0x18, R84 ;  /* 0x00000018ff547819 */ /* 0x000fe20000011454 */
[----:B------:R-:W-:Y:S01]  /*6860*/  IMAD R27, R86, R82, R27 ;  /* 0x00000052561b7224 */ /* 0x000fe200078e021b */
[----:B------:R-:W-:Y:S01]  /*6870*/  SHF.R.S32.HI R85, RZ, 0x18, R85 ;  /* 0x00000018ff557819 */ /* 0x000fe20000011455 */
[C---:B------:R-:W-:Y:S01]  /*6880*/  IMAD R26, R78.reuse, R30, RZ ;  /* 0x0000001e4e1a7224 */ /* 0x040fe200078e02ff */
[----:B------:R-:W-:Y:S01]  /*6890*/  SHF.R.S32.HI R86, RZ, 0x18, R91 ;  /* 0x00000018ff567819 */ /* 0x000fe2000001145b */
[----:B------:R-:W-:Y:S01]  /*68a0*/  IMAD R24, R81, R82, R24 ;  /* 0x0000005251187224 */ /* 0x000fe200078e0218 */
[----:B------:R-:W-:Y:S01]  /*68b0*/  I2IP.S8.S32.SAT R113, R27, R22, RZ ;  /* 0x000000161b717239 */ /* 0x000fe200000014ff */
[----:B------:R-:W-:Y:S01]  /*68c0*/  IMAD R25, R83, R82, R25 ;  /* 0x0000005253197224 */ /* 0x000fe200078e0219 */
[----:B------:R-:W-:Y:S01]  /*68d0*/  SHF.R.S32.HI R81, RZ, 0x18, R90 ;  /* 0x00000018ff517819 */ /* 0x000fe2000001145a */
[C---:B------:R-:W-:Y:S01]  /*68e0*/  IMAD R31, R78.reuse, R31, RZ ;  /* 0x0000001f4e1f7224 */ /* 0x040fe200078e02ff */
[----:B------:R-:W-:Y:S01]  /*68f0*/  I2IP.S8.S32.SAT R113, R21, R20, R113 ;  /* 0x0000001415717239 */ /* 0x000fe20000001471 */
[----:B------:R-:W-:Y:S01]  /*6900*/  IMAD R26, R85, R82, R26 ;  /* 0x00000052551a7224 */ /* 0x000fe200078e021a */
[C---:B------:R-:W-:Y:S01]  /*6910*/  PRMT R83, R91.reuse, 0x8880, RZ ;  /* 0x000088805b537816 */ /* 0x040fe200000000ff */
[C---:B------:R-:W-:Y:S01]  /*6920*/  IMAD R28, R78.reuse, R32, RZ ;  /* 0x000000204e1c7224 */ /* 0x040fe200078e02ff */
[----:B------:R-:W-:Y:S01]  /*6930*/  SHF.L.U32 R85, R91, 0x8, RZ ;  /* 0x000000085b557819 */ /* 0x000fe200000006ff */
[C---:B------:R-:W-:Y:S02]  /*6940*/  IMAD R29, R78.reuse, R33, RZ ;  /* 0x000000214e1d7224 */ /* 0x040fe400078e02ff */
[----:B------:R-:W-:Y:S01]  /*6950*/  IMAD R31, R81, R82, R31 ;  /* 0x00000052511f7224 */ /* 0x000fe200078e021f */
[----:B------:R-:W-:Y:S01]  /*6960*/  SHF.R.S32.HI R85, RZ, 0x18, R85 ;  /* 0x00000018ff557819 */ /* 0x000fe20000011455 */
[----:B------:R-:W-:Y:S01]  /*6970*/  IMAD R30, R78, R34, RZ ;  /* 0x000000224e1e7224 */ /* 0x000fe200078e02ff */
[----:B------:R-:W-:Y:S01]  /*6980*/  PRMT R81, R92, 0x8880, RZ ;  /* 0x000088805c517816 */ /* 0x000fe200000000ff */
[----:B------:R-:W-:Y:S01]  /*6990*/  IMAD R28, R83, R82, R28 ;  /* 0x00000052531c7224 */ /* 0x000fe200078e021c */
[----:B------:R-:W-:Y:S01]  /*69a0*/  I2IP.S8.S32.SAT R114, R31, R26, RZ ;  /* 0x0000001a1f727239 */ /* 0x000fe200000014ff */
[----:B------:R-:W-:Y:S01]  /*69b0*/  IMAD R29, R84, R82, R29 ;  /* 0x00000052541d7224 */ /* 0x000fe200078e021d */
[----:B------:R-:W-:Y:S01]  /*69c0*/  SHF.L.U32 R83, R92, 0x10, RZ ;  /* 0x000000105c537819 */ /* 0x000fe200000006ff */
[----:B------:R-:W-:Y:S01]  /*69d0*/  IMAD R35, R78, R35, RZ ;  /* 0x000000234e237224 */ /* 0x000fe200078e02ff */
[----:B------:R-:W-:Y:S01]  /*69e0*/  I2IP.S8.S32.SAT R114, R25, R24, R114 ;  /* 0x0000001819727239 */ /* 0x000fe20000001472 */
[----:B------:R-:W-:Y:S01]  /*69f0*/  IMAD R30, R85, R82, R30 ;  /* 0x00000052551e7224 */ /* 0x000fe200078e021e */
[----:B------:R-:W-:Y:S01]  /*6a00*/  SHF.L.U32 R85, R92, 0x8, RZ ;  /* 0x000000085c557819 */ /* 0x000fe200000006ff */
[C---:B------:R-:W-:Y:S01]  /*6a10*/  IMAD R32, R78.reuse, R36, RZ ;  /* 0x000000244e207224 */ /* 0x040fe200078e02ff */
[----:B------:R-:W-:Y:S01]  /*6a20*/  SHF.R.S32.HI R83, RZ, 0x18, R83 ;  /* 0x00000018ff537819 */ /* 0x000fe20000011453 */
[----:B------:R-:W-:Y:S01]  /*6a30*/  IMAD R33, R78, R37, RZ ;  /* 0x000000254e217224 */ /* 0x000fe200078e02ff */
[----:B------:R-:W-:Y:S01]  /*6a40*/  SHF.R.S32.HI R85, RZ, 0x18, R85 ;  /* 0x00000018ff557819 */ /* 0x000fe20000011455 */
[----:B------:R-:W-:Y:S01]  /*6a50*/  IMAD R35, R86, R82, R35 ;  /* 0x0000005256237224 */ /* 0x000fe200078e0223 */
[----:B------:R-:W-:Y:S01]  /*6a60*/  PRMT R84, R93, 0x8880, RZ ;  /* 0x000088805d547816 */ /* 0x000fe200000000ff */
[----:B------:R-:W-:Y:S01]  /*6a70*/  IMAD R34, R78, R38, RZ ;  /* 0x000000264e227224 */ /* 0x000fe200078e02ff */
[----:B------:R-:W-:Y:S01]  /*6a80*/  SHF.L.U32 R86, R96, 0x10, RZ ;  /* 0x0000001060567819 */ /* 0x000fe200000006ff */
[----:B------:R-:W-:Y:S01]  /*6a90*/  IMAD R32, R81, R82, R32 ;  /* 0x0000005251207224 */ /* 0x000fe200078e0220 */
[----:B------:R-:W-:Y:S01]  /*6aa0*/  SHF.R.S32.HI R81, RZ, 0x18, R92 ;  /* 0x00000018ff517819 */ /* 0x000fe2000001145c */
[C---:B------:R-:W-:Y:S01]  /*6ab0*/  IMAD R39, R78.reuse, R39, RZ ;  /* 0x000000274e277224 */ /* 0x040fe200078e02ff */
[----:B------:R-:W-:Y:S01]  /*6ac0*/  I2IP.S8.S32.SAT R115, R35, R30, RZ ;  /* 0x0000001e23737239 */ /* 0x000fe200000014ff */
[-C--:B------:R-:W-:Y:S02]  /*6ad0*/  IMAD R33, R83, R82.reuse, R33 ;  /* 0x0000005253217224 */ /* 0x080fe400078e0221 */
[----:B------:R-:W-:Y:S01]  /*6ae0*/  IMAD R34, R85, R82, R34 ;  /* 0x0000005255227224 */ /* 0x000fe200078e0222 */
[----:B------:R-:W-:Y:S01]  /*6af0*/  I2IP.S8.S32.SAT R115, R29, R28, R115 ;  /* 0x0000001c1d737239 */ /* 0x000fe20000001473 */
[C---:B------:R-:W-:Y:S01]  /*6b00*/  IMAD.U32 R83, R93.reuse, 0x10000, RZ ;  /* 0x000100005d537824 */ /* 0x040fe200078e00ff */
[----:B------:R-:W-:Y:S01]  /*6b10*/  SHF.L.U32 R85, R93, 0x8, RZ ;  /* 0x000000085d557819 */ /* 0x000fe200000006ff */
[----:B------:R-:W-:Y:S01]  /*6b20*/  IMAD R39, R81, R82, R39 ;  /* 0x0000005251277224 */ /* 0x000fe200078e0227 */
[----:B------:R-:W-:Y:S01]  /*6b30*/  MOV R81, R84 ;  /* 0x0000005400517202 */ /* 0x000fe20000000f00 */
[C---:B------:R-:W-:Y:S01]  /*6b40*/  IMAD R36, R78.reuse, R40, RZ ;  /* 0x000000284e247224 */ /* 0x040fe200078e02ff */
[----:B------:R-:W-:Y:S01]  /*6b50*/  SHF.R.S32.HI R83, RZ, 0x18, R83 ;  /* 0x00000018ff537819 */ /* 0x000fe20000011453 */
[C---:B------:R-:W-:Y:S01]  /*6b60*/  IMAD R37, R78.reuse, R41, RZ ;  /* 0x000000294e257224 */ /* 0x040fe200078e02ff */
[----:B------:R-:W-:Y:S01]  /*6b70*/  SHF.R.S32.HI R85, RZ, 0x18, R85 ;  /* 0x00000018ff557819 */ /* 0x000fe20000011455 */
[C---:B------:R-:W-:Y:S01]  /*6b80*/  IMAD R38, R78.reuse, R42, RZ ;  /* 0x0000002a4e267224 */ /* 0x040fe200078e02ff */
[----:B------:R1:W-:Y:S01]  /*6b90*/  STS.128 [R172+0x8200], R112 ;  /* 0x00820070ac007388 */ /* 0x0003e20000000c00 */
[----:B------:R-:W-:Y:S01]  /*6ba0*/  IMAD R36, R81, R82, R36 ;  /* 0x0000005251247224 */ /* 0x000fe200078e0224 */
[----:B------:R-:W-:Y:S01]  /*6bb0*/  I2IP.S8.S32.SAT R120, R39, R34, RZ ;  /* 0x0000002227787239 */ /* 0x000fe200000014ff */
[-C--:B------:R-:W-:Y:S01]  /*6bc0*/  IMAD R37, R83, R82.reuse, R37 ;  /* 0x0000005253257224 */ /* 0x080fe200078e0225 */
[----:B------:R-:W-:Y:S01]  /*6bd0*/  SHF.R.S32.HI R84, RZ, 0x18, R93 ;  /* 0x00000018ff547819 */ /* 0x000fe2000001145d */
[----:B------:R-:W-:Y:S01]  /*6be0*/  IMAD R43, R78, R43, RZ ;  /* 0x0000002b4e2b7224 */ /* 0x000fe200078e02ff */
[C---:B------:R-:W-:Y:S01]  /*6bf0*/  SHF.L.U32 R83, R94.reuse, 0x10, RZ ;  /* 0x000000105e537819 */ /* 0x040fe200000006ff */
[----:B------:R-:W-:Y:S01]  /*6c00*/  IMAD R38, R85, R82, R38 ;  /* 0x0000005255267224 */ /* 0x000fe200078e0226 */
[----:B------:R-:W-:Y:S01]  /*6c10*/  PRMT R81, R94, 0x8880, RZ ;  /* 0x000088805e517816 */ /* 0x000fe200000000ff */
[----:B------:R-:W-:Y:S01]  /*6c20*/  IMAD R40, R78, R44, RZ ;  /* 0x0000002c4e287224 */ /* 0x000fe200078e02ff */
[----:B------:R-:W-:Y:S01]  /*6c30*/  SHF.L.U32 R85, R94, 0x8, RZ ;  /* 0x000000085e557819 */ /* 0x000fe200000006ff */
[----:B------:R-:W-:Y:S01]  /*6c40*/  IMAD R41, R78, R45, RZ ;  /* 0x0000002d4e297224 */ /* 0x000fe200078e02ff */
[----:B------:R-:W-:Y:S01]  /*6c50*/  SHF.R.S32.HI R83, RZ, 0x18, R83 ;  /* 0x00000018ff537819 */ /* 0x000fe20000011453 */
[----:B------:R-:W-:Y:S01]  /*6c60*/  IMAD R43, R84, R82, R43 ;  /* 0x00000052542b7224 */ /* 0x000fe200078e022b */
[----:B------:R-:W-:Y:S01]  /*6c70*/  SHF.R.S32.HI R85, RZ, 0x18, R85 ;  /* 0x00000018ff557819 */ /* 0x000fe20000011455 */
[C---:B------:R-:W-:Y:S01]  /*6c80*/  IMAD R42, R78.reuse, R46, RZ ;  /* 0x0000002e4e2a7224 */ /* 0x040fe200078e02ff */
[----:B------:R-:W-:Y:S01]  /*6c90*/  I2IP.S8.S32.SAT R120, R33, R32, R120 ;  /* 0x0000002021787239 */ /* 0x000fe20000001478 */
[----:B------:R-:W-:Y:S01]  /*6ca0*/  IMAD R40, R81, R82, R40 ;  /* 0x0000005251287224 */ /* 0x000fe200078e0228 */
[----:B------:R-:W-:Y:S01]  /*6cb0*/  SHF.R.S32.HI R84, RZ, 0x18, R94 ;  /* 0x00000018ff547819 */ /* 0x000fe2000001145e */
[----:B------:R-:W-:Y:S01]  /*6cc0*/  IMAD R47, R78, R47, RZ ;  /* 0x0000002f4e2f7224 */ /* 0x000fe200078e02ff */
[----:B------:R-:W-:Y:S01]  /*6cd0*/  I2IP.S8.S32.SAT R121, R43, R38, RZ ;  /* 0x000000262b797239 */ /* 0x000fe200000014ff */
[-C--:B------:R-:W-:Y:S01]  /*6ce0*/  IMAD R41, R83, R82.reuse, R41 ;  /* 0x0000005253297224 */ /* 0x080fe200078e0229 */
[----:B------:R-:W-:Y:S01]  /*6cf0*/  PRMT R81, R95, 0x8880, RZ ;  /* 0x000088805f517816 */ /* 0x000fe200000000ff */
[-C--:B------:R-:W-:Y:S01]  /*6d00*/  IMAD R42, R85, R82.reuse, R42 ;  /* 0x00000052552a7224 */ /* 0x080fe200078e022a */
[----:B------:R-:W-:Y:S01]  /*6d10*/  SHF.L.U32 R83, R95, 0x10, RZ ;  /* 0x000000105f537819 */ /* 0x000fe200000006ff */
[----:B------:R-:W-:Y:S01]  /*6d20*/  IMAD R47, R84, R82, R47 ;  /* 0x00000052542f7224 */ /* 0x000fe200078e022f */
[----:B------:R-:W-:Y:S01]  /*6d30*/  I2IP.S8.S32.SAT R121, R37, R36, R121 ;  /* 0x0000002425797239 */ /* 0x000fe20000001479 */
[C---:B------:R-:W-:Y:S01]  /*6d40*/  IMAD R44, R78.reuse, R48, RZ ;  /* 0x000000304e2c7224 */ /* 0x040fe200078e02ff */
[----:B------:R-:W-:Y:S01]  /*6d50*/  SHF.R.S32.HI R83, RZ, 0x18, R83 ;  /* 0x00000018ff537819 */ /* 0x000fe20000011453 */
[----:B------:R-:W-:Y:S01]  /*6d60*/  IMAD.SHL.U32 R84, R95, 0x100, RZ ;  /* 0x000001005f547824 */ /* 0x000fe200078e00ff */
[----:B------:R-:W-:Y:S01]  /*6d70*/  I2IP.S8.S32.SAT R122, R47, R42, RZ ;  /* 0x0000002a2f7a7239 */ /* 0x000fe200000014ff */
[----:B------:R-:W-:Y:S01]  /*6d80*/  IMAD R45, R78, R49, RZ ;  /* 0x000000314e2d7224 */ /* 0x000fe200078e02ff */
[----:B------:R-:W-:Y:S01]  /*6d90*/  PRMT R85, R96, 0x8880, RZ ;  /* 0x0000888060557816 */ /* 0x000fe200000000ff */
[----:B------:R-:W-:Y:S01]  /*6da0*/  IMAD R44, R81, R82, R44 ;  /* 0x00000052512c7224 */ /* 0x000fe200078e022c */
[----:B------:R-:W-:Y:S01]  /*6db0*/  SHF.R.S32.HI R81, RZ, 0x18, R84 ;  /* 0x00000018ff517819 */ /* 0x000fe20000011454 */
[C---:B------:R-:W-:Y:S01]  /*6dc0*/  IMAD R46, R78.reuse, R50, RZ ;  /* 0x000000324e2e7224 */ /* 0x040fe200078e02ff */
[----:B------:R-:W-:Y:S01]  /*6dd0*/  I2IP.S8.S32.SAT R122, R41, R40, R122 ;  /* 0x00000028297a7239 */ /* 0x000fe2000000147a */
[----:B------:R-:W-:Y:S01]  /*6de0*/  IMAD R45, R83, R82, R45 ;  /* 0x00000052532d7224 */ /* 0x000fe200078e022d */
[----:B------:R-:W-:Y:S01]  /*6df0*/  SHF.R.S32.HI R83, RZ, 0x18, R95 ;  /* 0x00000018ff537819 */ /* 0x000fe2000001145f */
[----:B------:R-:W-:Y:S01]  /*6e00*/  IMAD R51, R78, R51, RZ ;  /* 0x000000334e337224 */ /* 0x000fe200078e02ff */
[----:B------:R-:W-:Y:S01]  /*6e10*/  SHF.L.U32 R84, R96, 0x8, RZ ;  /* 0x0000000860547819 */ /* 0x000fe200000006ff */
[C---:B------:R-:W-:Y:S02]  /*6e20*/  IMAD R48, R78.reuse, R52, RZ ;  /* 0x000000344e307224 */ /* 0x040fe400078e02ff */
[-C--:B------:R-:W-:Y:S01]  /*6e30*/  IMAD R46, R81, R82.reuse, R46 ;  /* 0x00000052512e7224 */ /* 0x080fe200078e022e */
[----:B------:R-:W-:Y:S01]  /*6e40*/  SHF.R.S32.HI R81, RZ, 0x18, R86 ;  /* 0x00000018ff517819 */ /* 0x000fe20000011456 */
[C---:B------:R-:W-:Y:S01]  /*6e50*/  IMAD R49, R78.reuse, R53, RZ ;  /* 0x000000354e317224 */ /* 0x040fe200078e02ff */
[----:B------:R-:W-:Y:S01]  /*6e60*/  SHF.R.S32.HI R86, RZ, 0x18, R99 ;  /* 0x00000018ff567819 */ /* 0x000fe20000011463 */
[----:B------:R-:W-:Y:S01]  /*6e70*/  IMAD R51, R83, R82, R51 ;  /* 0x0000005253337224 */ /* 0x000fe200078e0233 */
[----:B------:R-:W-:Y:S01]  /*6e80*/  SHF.R.S32.HI R83, RZ, 0x18, R84 ;  /* 0x00000018ff537819 */ /* 0x000fe20000011454 */
[C---:B------:R-:W-:Y:S01]  /*6e90*/  IMAD R50, R78.reuse, R54, RZ ;  /* 0x000000364e327224 */ /* 0x040fe200078e02ff */
[----:B------:R-:W-:Y:S01]  /*6ea0*/  SHF.R.S32.HI R84, RZ, 0x18, R96 ;  /* 0x00000018ff547819 */ /* 0x000fe20000011460 */
[----:B------:R-:W-:Y:S01]  /*6eb0*/  IMAD R48, R85, R82, R48 ;  /* 0x0000005255307224 */ /* 0x000fe200078e0230 */
[----:B------:R-:W-:Y:S01]  /*6ec0*/  I2IP.S8.S32.SAT R123, R51, R46, RZ ;  /* 0x0000002e337b7239 */ /* 0x000fe200000014ff */
[C---:B------:R-:W-:Y:S01]  /*6ed0*/  IMAD R55, R78.reuse, R55, RZ ;  /* 0x000000374e377224 */ /* 0x040fe200078e02ff */
[----:B------:R-:W-:Y:S01]  /*6ee0*/  SHF.L.U32 R85, R97, 0x10, RZ ;  /* 0x0000001061557819 */ /* 0x000fe200000006ff */
[----:B------:R-:W-:Y:S01]  /*6ef0*/  IMAD R49, R81, R82, R49 ;  /* 0x0000005251317224 */ /* 0x000fe200078e0231 */
[----:B------:R-:W-:Y:S01]  /*6f00*/  PRMT R81, R97, 0x8880, RZ ;  /* 0x0000888061517816 */ /* 0x000fe200000000ff */
[----:B------:R-:W-:Y:S01]  /*6f10*/  IMAD R52, R78, R56, RZ ;  /* 0x000000384e347224 */ /* 0x000fe200078e02ff */
[----:B------:R-:W-:Y:S01]  /*6f20*/  I2IP.S8.S32.SAT R123, R45, R44, R123 ;  /* 0x0000002c2d7b7239 */ /* 0x000fe2000000147b */
[-C--:B------:R-:W-:Y:S01]  /*6f30*/  IMAD R50, R83, R82.reuse, R50 ;  /* 0x0000005253327224 */ /* 0x080fe200078e0232 */
[----:B------:R-:W-:Y:S01]  /*6f40*/  SHF.R.S32.HI R83, RZ, 0x18, R85 ;  /* 0x00000018ff537819 */ /* 0x000fe20000011455 */
[-C--:B------:R-:W-:Y:S01]  /*6f50*/  IMAD R55, R84, R82.reuse, R55 ;  /* 0x0000005254377224 */ /* 0x080fe200078e0237 */
[----:B------:R-:W-:Y:S01]  /*6f60*/  PRMT R85, R98, 0x8880, RZ ;  /* 0x0000888062557816 */ /* 0x000fe200000000ff */
[----:B------:R-:W-:Y:S01]  /*6f70*/  IMAD R52, R81, R82, R52 ;  /* 0x0000005251347224 */ /* 0x000fe200078e0234 */
[----:B------:R-:W-:Y:S01]  /*6f80*/  SHF.L.U32 R81, R97, 0x8, RZ ;  /* 0x0000000861517819 */ /* 0x000fe200000006ff */
[C---:B------:R-:W-:Y:S01]  /*6f90*/  IMAD R53, R78.reuse, R57, RZ ;  /* 0x000000394e357224 */ /* 0x040fe200078e02ff */
[----:B------:R1:W-:Y:S01]  /*6fa0*/  STS.128 [R171+0x8200], R120 ;  /* 0x00820078ab007388 */ /* 0x0003e20000000c00 */
[----:B------:R-:W-:Y:S01]  /*6fb0*/  IMAD R54, R78, R58, RZ ;  /* 0x0000003a4e367224 */ /* 0x000fe200078e02ff */
[----:B------:R-:W-:Y:S01]  /*6fc0*/  SHF.R.S32.HI R81, RZ, 0x18, R81 ;  /* 0x00000018ff517819 */ /* 0x000fe20000011451 */
[----:B------:R-:W-:Y:S01]  /*6fd0*/  IMAD R53, R83, R82, R53 ;  /* 0x0000005253357224 */ /* 0x000fe200078e0235 */
[----:B------:R-:W-:Y:S01]  /*6fe0*/  SHF.L.U32 R84, R98, 0x10, RZ ;  /* 0x0000001062547819 */ /* 0x000fe200000006ff */
[C---:B------:R-:W-:Y:S01]  /*6ff0*/  IMAD R59, R78.reuse, R59, RZ ;  /* 0x0000003b4e3b7224 */ /* 0x040fe200078e02ff */
[----:B------:R-:W-:Y:S01]  /*7000*/  SHF.R.S32.HI R83, RZ, 0x18, R97 ;  /* 0x00000018ff537819 */ /* 0x000fe20000011461 */
[C---:B------:R-:W-:Y:S01]  /*7010*/  IMAD R56, R78.reuse, R60, RZ ;  /* 0x0000003c4e387224 */ /* 0x040fe200078e02ff */
[----:B------:R-:W-:Y:S01]  /*7020*/  I2IP.S8.S32.SAT R124, R55, R50, RZ ;  /* 0x00000032377c7239 */ /* 0x000fe200000014ff */
[----:B------:R-:W-:Y:S01]  /*7030*/  IMAD R54, R81, R82, R54 ;  /* 0x0000005251367224 */ /* 0x000fe200078e0236 */
[----:B------:R-:W-:Y:S01]  /*7040*/  SHF.R.S32.HI R84, RZ, 0x18, R84 ;  /* 0x00000018ff547819 */ /* 0x000fe20000011454 */
[----:B------:R-:W-:Y:S01]  /*7050*/  IMAD R57, R78, R61, RZ ;  /* 0x0000003d4e397224 */ /* 0x000fe200078e02ff */
[----:B------:R-:W-:Y:S01]  /*7060*/  I2IP.S8.S32.SAT R124, R49, R48, R124 ;  /* 0x00000030317c7239 */ /* 0x000fe2000000147c */
[-C--:B------:R-:W-:Y:S01]  /*7070*/  IMAD R59, R83, R82.reuse, R59 ;  /* 0x00000052533b7224 */ /* 0x080fe200078e023b */
[----:B------:R-:W-:Y:S01]  /*7080*/  PRMT R83, R99, 0x8880, RZ ;  /* 0x0000888063537816 */ /* 0x000fe200000000ff */
[-C--:B------:R-:W-:Y:S01]  /*7090*/  IMAD R56, R85, R82.reuse, R56 ;  /* 0x0000005255387224 */ /* 0x080fe200078e0238 */
[----:B------:R-:W-:Y:S01]  /*70a0*/  SHF.R.S32.HI R81, RZ, 0x18, R98 ;  /* 0x00000018ff517819 */ /* 0x000fe20000011462 */
[----:B------:R-:W-:Y:S01]  /*70b0*/  IMAD R57, R84, R82, R57 ;  /* 0x0000005254397224 */ /* 0x000fe200078e0239 */
[----:B------:R-:W-:Y:S01]  /*70c0*/  I2IP.S8.S32.SAT R125, R59, R54, RZ ;  /* 0x000000363b7d7239 */ /* 0x000fe200000014ff */
[C---:B------:R-:W-:Y:S01]  /*70d0*/  IMAD R58, R78.reuse, R62, RZ ;  /* 0x0000003e4e3a7224 */ /* 0x040fe200078e02ff */
[C---:B------:R-:W-:Y:S01]  /*70e0*/  SHF.L.U32 R85, R99.reuse, 0x8, RZ ;  /* 0x0000000863557819 */ /* 0x040fe200000006ff */
[----:B------:R-:W-:Y:S01]  /*70f0*/  IMAD.U32 R84, R99, 0x10000, RZ ;  /* 0x0001000063547824 */ /* 0x000fe200078e00ff */
[----:B------:R-:W-:Y:S01]  /*7100*/  I2IP.S8.S32.SAT R125, R53, R52, R125 ;  /* 0x00000034357d7239 */ /* 0x000fe2000000147d */
[C---:B------:R-:W-:Y:S01]  /*7110*/  IMAD R63, R78.reuse, R63, RZ ;  /* 0x0000003f4e3f7224 */ /* 0x040fe200078e02ff */
[----:B------:R-:W-:Y:S01]  /*7120*/  SHF.R.S32.HI R85, RZ, 0x18, R85 ;  /* 0x00000018ff557819 */ /* 0x000fe20000011455 */
[C---:B------:R-:W-:Y:S01]  /*7130*/  IMAD R60, R78.reuse, R64, RZ ;  /* 0x000000404e3c7224 */ /* 0x040fe200078e02ff */
[----:B------:R-:W-:Y:S01]  /*7140*/  SHF.R.S32.HI R84, RZ, 0x18, R84 ;  /* 0x00000018ff547819 */ /* 0x000fe20000011454 */
[-C--:B------:R-:W-:Y:S02]  /*7150*/  IMAD R58, R87, R82.reuse, R58 ;  /* 0x00000052573a7224 */ /* 0x080fe400078e023a */
[C---:B------:R-:W-:Y:S02]  /*7160*/  IMAD R61, R78.reuse, R65, RZ ;  /* 0x000000414e3d7224 */ /* 0x040fe400078e02ff */
[-C--:B------:R-:W-:Y:S02]  /*7170*/  IMAD R63, R81, R82.reuse, R63 ;  /* 0x00000052513f7224 */ /* 0x080fe400078e023f */
[----:B------:R-:W-:Y:S02]  /*7180*/  IMAD R60, R83, R82, R60 ;  /* 0x00000052533c7224 */ /* 0x000fe400078e023c */
[----:B------:R-:W-:Y:S01]  /*7190*/  IMAD R62, R78, R66, RZ ;  /* 0x000000424e3e7224 */ /* 0x000fe200078e02ff */
[----:B------:R-:W-:Y:S01]  /*71a0*/  I2IP.S8.S32.SAT R126, R63, R58, RZ ;  /* 0x0000003a3f7e7239 */ /* 0x000fe200000014ff */
[----:B------:R-:W-:Y:S02]  /*71b0*/  IMAD R61, R84, R82, R61 ;  /* 0x00000052543d7224 */ /* 0x000fe400078e023d */
[----:B------:R-:W-:Y:S01]  /*71c0*/  IMAD R67, R78, R67, RZ ;  /* 0x000000434e437224 */ /* 0x000fe200078e02ff */
[----:B------:R-:W-:Y:S01]  /*71d0*/  I2IP.S8.S32.SAT R126, R57, R56, R126 ;  /* 0x00000038397e7239 */ /* 0x000fe2000000147e */
[-C--:B------:R-:W-:Y:S02]  /*71e0*/  IMAD R62, R85, R82.reuse, R62 ;  /* 0x00000052553e7224 */ /* 0x080fe400078e023e */
[----:B------:R-:W-:Y:S05]  /*71f0*/  IMAD R67, R86, R82, R67 ;  /* 0x0000005256437224 */ /* 0x000fea00078e0243 */
[----:B------:R-:W-:Y:S04]  /*7200*/  I2IP.S8.S32.SAT R127, R67, R62, RZ ;  /* 0x0000003e437f7239 */ /* 0x000fe800000014ff */
[----:B------:R-:W-:Y:S05]  /*7210*/  I2IP.S8.S32.SAT R127, R61, R60, R127 ;  /* 0x0000003c3d7f7239 */ /* 0x000fea000000147f */
[----:B------:R1:W-:Y:S01]  /*7220*/  STS.128 [R170+0x8200], R124 ;  /* 0x0082007caa007388 */ /* 0x0003e20000000c00 */
[----:B------:R-:W-:Y:S01]  /*7230*/  @!PT LDS RZ, [RZ] ;  /* 0x00000000fffff984 */ /* 0x000fe20000000800 */
[----:B------:R-:W-:Y:S01]  /*7240*/  @!PT LDS RZ, [RZ] ;  /* 0x00000000fffff984 */ /* 0x000fe20000000800 */
[----:B------:R-:W-:Y:S01]  /*7250*/  @!PT LDS RZ, [RZ] ;  /* 0x00000000fffff984 */ /* 0x000fe20000000800 */
[----:B------:R-:W-:Y:S01]  /*7260*/  @!PT LDS RZ, [RZ] ;  /* 0x00000000fffff984 */ /* 0x000fe20000000800 */
[----:B------:R2:W-:Y:S07]  /*7270*/  MEMBAR.ALL.CTA ;  /* 0x0000000000007992 */ /* 0x0005ee0000008000 */
[----:B--2---:R-:W2:Y:S02]  /*7280*/  FENCE.VIEW.ASYNC.S ;  /* 0x00000000000073c6 */ /* 0x004ea40000000000 */
[----:B--2---:R-:W-:Y:S06]  /*7290*/  BAR.SYNC.DEFER_BLOCKING 0x1, 0x80 ;  /* 0x0042000000007b1d */ /* 0x004fec0000010000 */
[----:B------:R-:W-:Y:S05]  /*72a0*/  @P0 BRA `(.L_x_108) ;  /* 0x0000000000280947 */ /* 0x000fea0003800000 */
[----:B------:R-:W-:Y:S02]  /*72b0*/  UIADD3 UR4, UPT, UPT, UR49, 0x8200, URZ ;  /* 0x0000820031047890 */ /* 0x000fe4000fffe0ff */
[----:B------:R-:W-:Y:S01]  /*72c0*/  UIADD3 UR6, UP0, UPT, UR52, 0x680, URZ ;  /* 0x0000068034067890 */ /* 0x000fe2000ff1e0ff */
[----:B------:R-:W-:Y:S03]  /*72d0*/  UMOV UR43, UR36 ;  /* 0x00000024002b7c82 */ /* 0x000fe60008000000 */
[----:B------:R-:W-:Y:S01]  /*72e0*/  MOV R166, UR4 ;  /* 0x0000000400a67c02 */ /* 0x000fe20008000f00 */
[----:B------:R-:W-:Y:S03]  /*72f0*/  UIADD3.X UR7, UPT, UPT, URZ, UR53, URZ, UP0, !UPT ;  /* 0x00000035ff077290 */ /* 0x000fe600087fe4ff */
[----:B------:R-:W-:Y:S11]  /*7300*/  R2UR UR40, R166 ;  /* 0x00000000a62872ca */ /* 0x000ff600000e0000 */
[----:B------:R-:W-:Y:S02]  /*7310*/  @!UPT UIADD3 URZ, UPT, UPT, URZ, URZ, URZ ;  /* 0x000000fffffff290 */ /* 0x000fe4000fffe0ff */
[----:B------:R2:W-:Y:S01]  /*7320*/  UTMASTG.3D [UR40], [UR6] ;  /* 0x00000028060073b5 */ /* 0x0005e20008010000 */
[----:B------:R0:W-:Y:S01]  /*7330*/  UTMACMDFLUSH ;  /* 0x00000000000079b7 */ /* 0x0001e20000000000 */
[----:B--2---:R-:W-:Y:S04]  /*7340*/  DEPBAR.LE SB0, 0x1 ;  /* 0x000080400000791a */ /* 0x004fe80000000000 */
.L_x_108:
[----:B------:R-:W-:Y:S05]  /*7350*/  BSYNC.RECONVERGENT B0 ;  /* 0x0000000000007941 */ /* 0x000fea0003800200 */
.L_x_107:
[----:B------:R-:W-:Y:S06]  /*7360*/  BAR.SYNC.DEFER_BLOCKING 0x1, 0x80 ;  /* 0x0042000000007b1d */ /* 0x000fec0000010000 */
[----:B------:R-:W2:Y:S01]  /*7370*/  @P6 SYNCS.PHASECHK.TRANS64.TRYWAIT P0, [R118+URZ+0xe0], R119 ;  /* 0x0000e077760065a7 */ /* 0x000ea200080011ff */
[----:B------:R-:W-:Y:S01]  /*7380*/  BSSY B1, `(.L_x_109) ;  /* 0x0000023000017945 */ /* 0x000fe20003800000 */
[----:B--2---:R-:W-:Y:S03]  /*7390*/  @P6 SEL R109, RZ, 0x1, !P0 ;  /* 0x00000001ff6d6807 */ /* 0x004fe60004000000 */
[----:B------:R-:W-:Y:S05]  /*73a0*/  @!P6 BRA `(.L_x_110) ;  /* 0x000000000080e947 */ /* 0x000fea0003800000 */
[----:B------:R-:W-:Y:S01]  /*73b0*/  ISETP.NE.AND P1, PT, R110, RZ, PT ;  /* 0x000000ff6e00720c */ /* 0x000fe20003f25270 */
[----:B------:R-:W-:Y:S01]  /*73c0*/  BSSY B0, `(.L_x_111) ;  /* 0x000000a000007945 */ /* 0x000fe20003800000 */
[----:B------:R-:W-:Y:S11]  /*73d0*/  ISETP.NE.AND P0, PT, R109, RZ, PT ;  /* 0x000000ff6d00720c */ /* 0x000ff60003f05270 */
[----:B------:R-:W-:Y:S04]  /*73e0*/  @P1 IMAD R5, R160, 0x2000, R111 ;  /* 0x00002000a0051824 */ /* 0x000fe800078e026f */
[--C-:B------:R-:W-:Y:S01]  /*73f0*/  @P1 IMAD.IADD R4, R165, 0x1, R5.reuse ;  /* 0x00000001a5041824 */ /* 0x100fe200078e0205 */
[----:B------:R-:W-:Y:S01]  /*7400*/  @P1 IADD3 R2, PT, PT, R164, R5, RZ ;  /* 0x00000005a4021210 */ /* 0x000fe20007ffe0ff */
[----:B------:R-:W-:Y:S01]  /*7410*/  @P1 IMAD.IADD R0, R116, 0x1, R5 ;  /* 0x0000000174001824 */ /* 0x000fe200078e0205 */
[----:B------:R-:W-:Y:S06]  /*7420*/  @P0 BRA `(.L_x_112) ;  /* 0x00000000000c0947 */ /* 0x000fec0003800000 */
[----:B------:R-:W-:Y:S04]  /*7430*/  SHF.L.U32 R3, R159, 0x1f, RZ ;  /* 0x0000001f9f037819 */ /* 0x000fe800000006ff */
[----:B------:R-:W2:Y:S02]  /*7440*/  SYNCS.PHASECHK.TRANS64.TRYWAIT P0, [R118+URZ+0xe0], R3 ;  /* 0x0000e003760075a7 */ /* 0x000ea400080011ff */
[----:B--2---:R-:W-:Y:S05]  /*7450*/  @!P0 BRA `(.L_x_113) ;  /* 0x0000004c00f08947 */ /* 0x004fea0003800000 */
.L_x_112:
[----:B------:R-:W-:Y:S05]  /*7460*/  BSYNC B0 ;  /* 0x0000000000007941 */ /* 0x000fea0003800000 */
.L_x_111:
[----:B------:R-:W-:Y:S01]  /*7470*/  ISETP.NE.AND P0, PT, R110, RZ, PT ;  /* 0x000000ff6e00720c */ /* 0x000fe20003f05270 */
[----:B--2---:R-:W-:Y:S02]  /*7480*/  VIADD R118, R118, 0x100 ;  /* 0x0000010076767836 */ /* 0x004fe40000000000 */
[----:B------:R-:W-:Y:S02]  /*7490*/  IMAD.U32 R3, RZ, RZ, UR37 ;  /* 0x00000025ff037e24 */ /* 0x000fe4000f8e00ff */
[----:B------:R-:W-:Y:S03]  /*74a0*/  VIADD R160, R160, 0x1 ;  /* 0x00000001a0a07836 */ /* 0x000fe60000000000 */
[----:B------:R-:W-:Y:S05]  /*74b0*/  PRMT R3, R3, 0x654, R118 ;  /* 0x0000065403037816 */ /* 0x000fea0000000076 */
[----:B------:R2:W3:Y:S04]  /*74c0*/  @P0 LDS.128 R100, [R5+0x200] ;  /* 0x0002000005640984 */ /* 0x0004e80000000c00 */
[----:B------:R2:W4:Y:S04]  /*74d0*/  @P0 LDS.128 R88, [R4+0x200] ;  /* 0x0002000004580984 */ /* 0x0005280000000c00 */
        /* <DEDUP_REMOVED lines=9> */
[----:B------:R-:W-:Y:S02]  /*7570*/  SEL R6, RZ, 0x1, P0 ;  /* 0x00000001ff067807 */ /* 0x000fe40000000000 */
[----:B------:R-:W-:Y:S02]  /*7580*/  SEL R160, R160, RZ, P0 ;  /* 0x000000ffa0a07207 */ /* 0x000fe40000000000 */
[----:B------:R-:W-:Y:S01]  /*7590*/  LOP3.LUT R159, R159, R6, RZ, 0x3c, !PT ;  /* 0x000000069f9f7212 */ /* 0x000fe200078e3cff */
[----:B-----5:R2:W-:Y:S06]  /*75a0*/  SYNCS.ARRIVE.TRANS64.RED.A1T0 RZ, [R3+URZ], RZ ;  /* 0x000000ff03ff79a7 */ /* 0x0205ec00081004ff */
.L_x_110:
[----:B------:R-:W-:Y:S05]  /*75b0*/  BSYNC B1 ;  /* 0x0000000000017941 */ /* 0x000fea0003800000 */
.L_x_109:
[----:B--2---:R-:W-:Y:S05]  /*75c0*/  VIADD R3, R80, 0x40 ;  /* 0x0000004050037836 */ /* 0x004fea0000000000 */
[----:B------:R-:W-:Y:S04]  /*75d0*/  SHF.R.U32.HI R3, RZ, 0x15, R3 ;  /* 0x00000015ff037819 */ /* 0x000fe80000011603 */
[----:B------:R-:W-:Y:S11]  /*75e0*/  LOP3.LUT P0, RZ, R3, 0x3, R154, 0x48, !PT ;  /* 0x0000000303ff7812 */ /* 0x000ff6000780489a */
[----:B------:R-:W-:Y:S02]  /*75f0*/  @!UPT UIADD3 URZ, UPT, UPT, URZ, URZ, URZ ;  /* 0x000000fffffff290 */ /* 0x000fe4000fffe0ff */
[----:B------:R-:W-:Y:S05]  /*7600*/  @!P0 BRA `(.L_x_114) ;  /* 0x0000000000408947 */ /* 0x000fea0003800000 */
[----:B------:R-:W2:Y:S01]  /*7610*/  LDCU.64 UR8, c[0x4][0x78] ;  /* 0x01000f00ff0877ac */ /* 0x000ea20008000a00 */
[----:B------:R-:W-:Y:S01]  /*7620*/  MOV R3, 0x0 ;  /* 0x0000000000037802 */ /* 0x000fe20000000f00 */
[----:B------:R-:W-:Y:S02]  /*7630*/  HFMA2 R12, -RZ, RZ, 0, 5.9604644775390625e-08 ;  /* 0x00000001ff0c7431 */ /* 0x000fe400000001ff */
[----:B------:R-:W-:Y:S02]  /*7640*/  IMAD.MOV.U32 R8, RZ, RZ, 0x192 ;  /* 0x00000192ff087424 */ /* 0x000fe400078e00ff */
[----:B------:R-:W-:Y:S01]  /*7650*/  IMAD.MOV.U32 R13, RZ, RZ, RZ ;  /* 0x000000ffff0d7224 */ /* 0x000fe200078e00ff */
[----:B------:R-:W5:Y:S01]  /*7660*/  LDCU.64 UR6, c[0x4][0x80] ;  /* 0x01001000ff0677ac */ /* 0x000f620008000a00 */
[----:B------:R-:W1:Y:S01]  /*7670*/  LDC.64 R2, c[0x4][R3] ;  /* 0x0100000003027b82 */ /* 0x000e620000000a00 */
[----:B------:R-:W3:Y:S01]  /*7680*/  LDCU.64 UR4, c[0x4][0x18] ;  /* 0x01000300ff0477ac */ /* 0x000ee20008000a00 */
[----:B--2---:R-:W-:Y:S01]  /*7690*/  MOV R5, UR9 ;  /* 0x0000000900057c02 */ /* 0x004fe20008000f00 */
[----:B------:R-:W-:Y:S01]  /*76a0*/  IMAD.U32 R4, RZ, RZ, UR8 ;  /* 0x00000008ff047e24 */ /* 0x000fe2000f8e00ff */
[----:B-----5:R-:W-:Y:S01]  /*76b0*/  MOV R7, UR7 ;  /* 0x0000000700077c02 */ /* 0x020fe20008000f00 */
[----:B------:R-:W-:Y:S01]  /*76c0*/  IMAD.U32 R6, RZ, RZ, UR6 ;  /* 0x00000006ff067e24 */ /* 0x000fe2000f8e00ff */
[----:B---3--:R-:W-:Y:S01]  /*76d0*/  MOV R11, UR5 ;  /* 0x00000005000b7c02 */ /* 0x008fe20008000f00 */
[----:B------:R-:W-:Y:S02]  /*76e0*/  IMAD.U32 R10, RZ, RZ, UR4 ;  /* 0x00000004ff0a7e24 */ /* 0x000fe4000f8e00ff */
[----:B------:R-:W-:Y:S07]  /*76f0*/  LEPC R20, `(.L_x_114) ;  /* 0x000000001014794e */ /* 0x000fee0000000000 */
[----:B-1--4-:R-:W-:Y:S05]  /*7700*/  CALL.ABS.NOINC R2 ;  /* 0x0000000002007343 */ /* 0x012fea0003c00000 */
.L_x_114:
[----:B------:R-:W-:Y:S05]  /*7710*/  WARPSYNC.ALL ;  /* 0x0000000000007948 */ /* 0x000fea0003800000 */
[----:B------:R-:W-:Y:S01]  /*7720*/  R2UR UR4, R80 ;  /* 0x00000000500472ca */ /* 0x000fe200000e0000 */
[----:B------:R-:W-:Y:S01]  /*7730*/  BSSY.RECONVERGENT B0, `(.L_x_115) ;  /* 0x000011c000007945 */ /* 0x000fe20003800200 */
[C---:B---3--:R-:W-:Y:S02]  /*7740*/  PRMT R81, R100.reuse, 0x8880, RZ ;  /* 0x0000888064517816 */ /* 0x048fe400000000ff */
[C---:B------:R-:W-:Y:S02]  /*7750*/  SHF.L.U32 R84, R100.reuse, 0x8, RZ ;  /* 0x0000000864547819 */ /* 0x040fe400000006ff */
[----:B------:R-:W-:Y:S02]  /*7760*/  SHF.L.U32 R83, R100, 0x10, RZ ;  /* 0x0000001064537819 */ /* 0x000fe400000006ff */
[----:B------:R-:W-:Y:S02]  /*7770*/  SHF.R.S32.HI R84, RZ, 0x18, R84 ;  /* 0x00000018ff547819 */ /* 0x000fe40000011454 */
[----:B------:R-:W-:Y:S02]  /*7780*/  SHF.R.S32.HI R83, RZ, 0x18, R83 ;  /* 0x00000018ff537819 */ /* 0x000fe40000011453 */
[----:B------:R-:W-:Y:S01]  /*7790*/  ISETP.NE.AND P0, PT, R167, RZ, PT ;  /* 0x000000ffa700720c */ /* 0x000fe20003f05270 */
[----:B------:R-:W2:Y:S01]  /*77a0*/  LDTM.x64 R4, tmem[UR4+0x40] ;  /* 0x00004004000479ee */ /* 0x000ea20008340000 */
[----:B------:R-:W-:Y:S01]  /*77b0*/  ISETP.NE.AND P6, PT, R117, RZ, PT ;  /* 0x000000ff7500720c */ /* 0x000fe20003fc5270 */
[C---:B--2---:R-:W-:Y:S02]  /*77c0*/  IMAD R0, R78.reuse, R4, RZ ;  /* 0x000000044e007224 */ /* 0x044fe400078e02ff */
[C---:B------:R-:W-:Y:S02]  /*77d0*/  IMAD R3, R78.reuse, R6, RZ ;  /* 0x000000064e037224 */ /* 0x040fe400078e02ff */
[C---:B------:R-:W-:Y:S02]  /*77e0*/  IMAD R4, R78.reuse, R8, RZ ;  /* 0x000000084e047224 */ /* 0x040fe400078e02ff */
[C---:B------:R-:W-:Y:S02]  /*77f0*/  IMAD R6, R78.reuse, R10, RZ ;  /* 0x0000000a4e067224 */ /* 0x040fe400078e02ff */
[C---:B------:R-:W-:Y:S02]  /*7800*/  IMAD R2, R78.reuse, R5, RZ ;  /* 0x000000054e027224 */ /* 0x040fe400078e02ff */
[C---:B------:R-:W-:Y:S02]  /*7810*/  IMAD R8, R78.reuse, R12, RZ ;  /* 0x0000000c4e087224 */ /* 0x040fe400078e02ff */
[C---:B------:R-:W-:Y:S02]  /*7820*/  IMAD R10, R78.reuse, R14, RZ ;  /* 0x0000000e4e0a7224 */ /* 0x040fe400078e02ff */
[C---:B------:R-:W-:Y:S02]  /*7830*/  IMAD R5, R78.reuse, R9, RZ ;  /* 0x000000094e057224 */ /* 0x040fe400078e02ff */
[----:B------:R-:W-:Y:S01]  /*7840*/  IMAD R0, R81, R82, R0 ;  /* 0x0000005251007224 */ /* 0x000fe200078e0200 */
[----:B------:R-:W-:Y:S01]  /*7850*/  SHF.L.U32 R81, R101, 0x8, RZ ;  /* 0x0000000865517819 */ /* 0x000fe200000006ff */
[C---:B------:R-:W-:Y:S02]  /*7860*/  IMAD R12, R78.reuse, R16, RZ ;  /* 0x000000104e0c7224 */ /* 0x040fe400078e02ff */
[C---:B------:R-:W-:Y:S01]  /*7870*/  IMAD R14, R78.reuse, R18, RZ ;  /* 0x000000124e0e7224 */ /* 0x040fe200078e02ff */
[----:B------:R-:W-:Y:S01]  /*7880*/  SHF.R.S32.HI R81, RZ, 0x18, R81 ;  /* 0x00000018ff517819 */ /* 0x000fe20000011451 */
[C---:B------:R-:W-:Y:S02]  /*7890*/  IMAD R9, R78.reuse, R13, RZ ;  /* 0x0000000d4e097224 */ /* 0x040fe400078e02ff */
[C---:B------:R-:W-:Y:S02]  /*78a0*/  IMAD R16, R78.reuse, R20, RZ ;  /* 0x000000144e107224 */ /* 0x040fe400078e02ff */
[C---:B------:R-:W-:Y:S02]  /*78b0*/  IMAD R18, R78.reuse, R22, RZ ;  /* 0x000000164e127224 */ /* 0x040fe400078e02ff */
[C---:B------:R-:W-:Y:S02]  /*78c0*/  IMAD R13, R78.reuse, R17, RZ ;  /* 0x000000114e0d7224 */ /* 0x040fe400078e02ff */
[C---:B------:R-:W-:Y:S02]  /*78d0*/  IMAD R20, R78.reuse, R24, RZ ;  /* 0x000000184e147224 */ /* 0x040fe400078e02ff */
[C---:B------:R-:W-:Y:S02]  /*78e0*/  IMAD R22, R78.reuse, R26, RZ ;  /* 0x0000001a4e167224 */ /* 0x040fe400078e02ff */
[----:B------:R-:W-:Y:S01]  /*78f0*/  IMAD R2, R83, R82, R2 ;  /* 0x0000005253027224 */ /* 0x000fe200078e0202 */
[----:B------:R-:W-:Y:S01]  /*7900*/  SHF.R.S32.HI R83, RZ, 0x18, R101 ;  /* 0x00000018ff537819 */ /* 0x000fe20000011465 */
[C---:B------:R-:W-:Y:S02]  /*7910*/  IMAD R17, R78.reuse, R21, RZ ;  /* 0x000000154e117224 */ /* 0x040fe400078e02ff */
[C---:B------:R-:W-:Y:S02]  /*7920*/  IMAD R24, R78.reuse, R28, RZ ;  /* 0x0000001c4e187224 */ /* 0x040fe400078e02ff */
[C---:B------:R-:W-:Y:S02]  /*7930*/  IMAD R26, R78.reuse, R30, RZ ;  /* 0x0000001e4e1a7224 */ /* 0x040fe400078e02ff */
[C---:B------:R-:W-:Y:S02]  /*7940*/  IMAD R21, R78.reuse, R25, RZ ;  /* 0x000000194e157224 */ /* 0x040fe400078e02ff */
[C---:B------:R-:W-:Y:S02]  /*7950*/  IMAD R28, R78.reuse, R32, RZ ;  /* 0x000000204e1c7224 */ /* 0x040fe400078e02ff */
[----:B------:R-:W-:Y:S02]  /*7960*/  IMAD R30, R78, R34, RZ ;  /* 0x000000224e1e7224 */ /* 0x000fe400078e02ff */
[----:B------:R-:W-:Y:S02]  /*7970*/  IMAD R3, R84, R82, R3 ;  /* 0x0000005254037224 */ /* 0x000fe400078e0203 */
[C---:B------:R-:W-:Y:S02]  /*7980*/  IMAD R25, R78.reuse, R29, RZ ;  /* 0x0000001d4e197224 */ /* 0x040fe400078e02ff */
        /* <DEDUP_REMOVED lines=14> */
[C---:B------:R-:W-:Y:S01]  /*7a70*/  IMAD R60, R78.reuse, R64, RZ ;  /* 0x000000404e3c7224 */ /* 0x040fe200078e02ff */
[----:B------:R-:W-:Y:S01]  /*7a80*/  SHF.R.S32.HI R64, RZ, 0x18, R100 ;  /* 0x00000018ff407819 */ /* 0x000fe20000011464 */
[C---:B------:R-:W-:Y:S02]  /*7a90*/  IMAD R34, R78.reuse, R38, RZ ;  /* 0x000000264e227224 */ /* 0x040fe400078e02ff */
[C---:B------:R-:W-:Y:S02]  /*7aa0*/  IMAD R38, R78.reuse, R42, RZ ;  /* 0x0000002a4e267224 */ /* 0x040fe400078e02ff */
[C---:B------:R-:W-:Y:S02]  /*7ab0*/  IMAD R57, R78.reuse, R61, RZ ;  /* 0x0000003d4e397224 */ /* 0x040fe400078e02ff */
[C---:B------:R-:W-:Y:S01]  /*7ac0*/  IMAD R61, R78.reuse, R65, RZ ;  /* 0x000000414e3d7224 */ /* 0x040fe200078e02ff */
[C---:B------:R-:W-:Y:S01]  /*7ad0*/  PRMT R65, R101.reuse, 0x8880, RZ ;  /* 0x0000888065417816 */ /* 0x040fe200000000ff */
[C---:B------:R-:W-:Y:S02]  /*7ae0*/  IMAD R42, R78.reuse, R46, RZ ;  /* 0x0000002e4e2a7224 */ /* 0x040fe400078e02ff */
[C---:B------:R-:W-:Y:S02]  /*7af0*/  IMAD R46, R78.reuse, R50, RZ ;  /* 0x000000324e2e7224 */ /* 0x040fe400078e02ff */
[C---:B------:R-:W-:Y:S02]  /*7b00*/  IMAD R51, R78.reuse, R51, RZ ;  /* 0x000000334e337224 */ /* 0x040fe400078e02ff */
[C---:B------:R-:W-:Y:S02]  /*7b10*/  IMAD R50, R78.reuse, R54, RZ ;  /* 0x000000364e327224 */ /* 0x040fe400078e02ff */
[C---:B------:R-:W-:Y:S02]  /*7b20*/  IMAD R54, R78.reuse, R58, RZ ;  /* 0x0000003a4e367224 */ /* 0x040fe400078e02ff */
[C---:B------:R-:W-:Y:S02]  /*7b30*/  IMAD R58, R78.reuse, R62, RZ ;  /* 0x0000003e4e3a7224 */ /* 0x040fe400078e02ff */
[C---:B------:R-:W-:Y:S01]  /*7b40*/  IMAD R62, R78.reuse, R66, RZ ;  /* 0x000000424e3e7224 */ /* 0x040fe200078e02ff */
[----:B------:R-:W-:Y:S01]  /*7b50*/  SHF.L.U32 R66, R101, 0x10, RZ ;  /* 0x0000001065427819 */ /* 0x000fe200000006ff */
[C---:B------:R-:W-:Y:S02]  /*7b60*/  IMAD R7, R78.reuse, R7, RZ ;  /* 0x000000074e077224 */ /* 0x040fe400078e02ff */
[----:B------:R-:W-:Y:S01]  /*7b70*/  IMAD R11, R78, R11, RZ ;  /* 0x0000000b4e0b7224 */ /* 0x000fe200078e02ff */
[----:B------:R-:W-:Y:S01]  /*7b80*/  SHF.R.S32.HI R66, RZ, 0x18, R66 ;  /* 0x00000018ff427819 */ /* 0x000fe20000011442 */
[-C--:B------:R-:W-:Y:S01]  /*7b90*/  IMAD R7, R64, R82.reuse, R7 ;  /* 0x0000005240077224 */ /* 0x080fe200078e0207 */
[C---:B------:R-:W-:Y:S01]  /*7ba0*/  PRMT R64, R102.reuse, 0x8880, RZ ;  /* 0x0000888066407816 */ /* 0x040fe200000000ff */
[-C--:B------:R-:W-:Y:S01]  /*7bb0*/  IMAD R4, R65, R82.reuse, R4 ;  /* 0x0000005241047224 */ /* 0x080fe200078e0204 */
[----:B------:R-:W-:Y:S01]  /*7bc0*/  SHF.L.U32 R65, R102, 0x10, RZ ;  /* 0x0000001066417819 */ /* 0x000fe200000006ff */
[-C--:B------:R-:W-:Y:S02]  /*7bd0*/  IMAD R5, R66, R82.reuse, R5 ;  /* 0x0000005242057224 */ /* 0x080fe400078e0205 */
[-C--:B------:R-:W-:Y:S01]  /*7be0*/  IMAD R6, R81, R82.reuse, R6 ;  /* 0x0000005251067224 */ /* 0x080fe200078e0206 */
[----:B------:R-:W-:Y:S01]  /*7bf0*/  I2IP.S8.S32.SAT R81, R7, R3, RZ ;  /* 0x0000000307517239 */ /* 0x000fe200000014ff */
[----:B------:R-:W-:Y:S01]  /*7c00*/  IMAD R11, R83, R82, R11 ;  /* 0x00000052530b7224 */ /* 0x000fe200078e020b */
[----:B------:R-:W-:Y:S01]  /*7c10*/  SHF.L.U32 R7, R102, 0x8, RZ ;  /* 0x0000000866077819 */ /* 0x000fe200000006ff */
[C---:B------:R-:W-:Y:S01]  /*7c20*/  IMAD R15, R78.reuse, R15, RZ ;  /* 0x0000000f4e0f7224 */ /* 0x040fe200078e02ff */
[----:B------:R-:W-:Y:S01]  /*7c30*/  MOV R3, R64 ;  /* 0x0000004000037202 */ /* 0x000fe20000000f00 */
[C---:B------:R-:W-:Y:S01]  /*7c40*/  IMAD R19, R78.reuse, R19, RZ ;  /* 0x000000134e137224 */ /* 0x040fe200078e02ff */
[----:B------:R-:W-:Y:S01]  /*7c50*/  I2IP.S8.S32.SAT R11, R11, R6, RZ ;  /* 0x000000060b0b7239 */ /* 0x000fe200000014ff */
[C---:B------:R-:W-:Y:S01]  /*7c60*/  IMAD R23, R78.reuse, R23, RZ ;  /* 0x000000174e177224 */ /* 0x040fe200078e02ff */
[----:B------:R-:W-:Y:S01]  /*7c70*/  SHF.R.S32.HI R6, RZ, 0x18, R65 ;  /* 0x00000018ff067819 */ /* 0x000fe20000011441 */
[----:B------:R-:W-:Y:S01]  /*7c80*/  IMAD R8, R3, R82, R8 ;  /* 0x0000005203087224 */ /* 0x000fe200078e0208 */
[----:B------:R-:W-:Y:S01]  /*7c90*/  SHF.R.S32.HI R7, RZ, 0x18, R7 ;  /* 0x00000018ff077819 */ /* 0x000fe20000011407 */
[----:B------:R-:W-:Y:S01]  /*7ca0*/  IMAD R27, R78, R27, RZ ;  /* 0x0000001b4e1b7224 */ /* 0x000fe200078e02ff */
[----:B------:R-:W-:Y:S01]  /*7cb0*/  I2IP.S8.S32.SAT R84, R2, R0, R81 ;  /* 0x0000000002547239 */ /* 0x000fe20000001451 */
[-C--:B------:R-:W-:Y:S01]  /*7cc0*/  IMAD R9, R6, R82.reuse, R9 ;  /* 0x0000005206097224 */ /* 0x080fe200078e0209 */
[----:B------:R-:W-:Y:S01]  /*7cd0*/  SHF.L.U32 R2, R103, 0x10, RZ ;  /* 0x0000001067027819 */ /* 0x000fe200000006ff */
[----:B------:R-:W-:Y:S01]  /*7ce0*/  IMAD R10, R7, R82, R10 ;  /* 0x00000052070a7224 */ /* 0x000fe200078e020a */
[----:B------:R-:W-:Y:S01]  /*7cf0*/  SHF.R.S32.HI R0, RZ, 0x18, R102 ;  /* 0x00000018ff007819 */ /* 0x000fe20000011466 */
[C---:B------:R-:W-:Y:S01]  /*7d00*/  IMAD R31, R78.reuse, R31, RZ ;  /* 0x0000001f4e1f7224 */ /* 0x040fe200078e02ff */
[----:B------:R-:W-:Y:S01]  /*7d10*/  I2IP.S8.S32.SAT R85, R5, R4, R11 ;  /* 0x0000000405557239 */ /* 0x000fe2000000140b */
[----:B------:R-:W-:Y:S01]  /*7d20*/  IMAD R35, R78, R35, RZ ;  /* 0x000000234e237224 */ /* 0x000fe200078e02ff */
[C---:B------:R-:W-:Y:S01]  /*7d30*/  PRMT R3, R103.reuse, 0x8880, RZ ;  /* 0x0000888067037816 */ /* 0x040fe200000000ff */
[-C--:B------:R-:W-:Y:S01]  /*7d40*/  IMAD R15, R0, R82.reuse, R15 ;  /* 0x00000052000f7224 */ /* 0x080fe200078e020f */
[----:B------:R-:W-:Y:S01]  /*7d50*/  SHF.L.U32 R5, R103, 0x8, RZ ;  /* 0x0000000867057819 */ /* 0x000fe200000006ff */
[C---:B------:R-:W-:Y:S01]  /*7d60*/  IMAD R39, R78.reuse, R39, RZ ;  /* 0x000000274e277224 */ /* 0x040fe200078e02ff */
[----:B------:R-:W-:Y:S01]  /*7d70*/  SHF.R.S32.HI R2, RZ, 0x18, R2 ;  /* 0x00000018ff027819 */ /* 0x000fe20000011402 */
[-C--:B------:R-:W-:Y:S01]  /*7d80*/  IMAD R12, R3, R82.reuse, R12 ;  /* 0x00000052030c7224 */ /* 0x080fe200078e020c */
[----:B------:R-:W-:Y:S01]  /*7d90*/  SHF.R.S32.HI R5, RZ, 0x18, R5 ;  /* 0x00000018ff057819 */ /* 0x000fe20000011405 */
[----:B------:R-:W-:Y:S01]  /*7da0*/  IMAD R43, R78, R43, RZ ;  /* 0x0000002b4e2b7224 */ /* 0x000fe200078e02ff */
[----:B------:R-:W-:Y:S01]  /*7db0*/  SHF.R.S32.HI R4, RZ, 0x18, R103 ;  /* 0x00000018ff047819 */ /* 0x000fe20000011467 */
[-C--:B------:R-:W-:Y:S01]  /*7dc0*/  IMAD R13, R2, R82.reuse, R13 ;  /* 0x00000052020d7224 */ /* 0x080fe200078e020d */
[C---:B----4-:R-:W-:Y:S01]  /*7dd0*/  SHF.L.U32 R0, R88.reuse, 0x10, RZ ;  /* 0x0000001058007819 */ /* 0x050fe200000006ff */
[-C--:B------:R-:W-:Y:S01]  /*7de0*/  IMAD R14, R5, R82.reuse, R14 ;  /* 0x00000052050e7224 */ /* 0x080fe200078e020e */
[C---:B------:R-:W-:Y:S01]  /*7df0*/  PRMT R3, R88.reuse, 0x8880, RZ ;  /* 0x0000888058037816 */ /* 0x040fe200000000ff */
[----:B------:R-:W-:Y:S01]  /*7e00*/  IMAD.SHL.U32 R2, R88, 0x100, RZ ;  /* 0x0000010058027824 */ /* 0x000fe200078e00ff */
[----:B------:R-:W-:Y:S01]  /*7e10*/  SHF.R.S32.HI R0, RZ, 0x18, R0 ;  /* 0x00000018ff007819 */ /* 0x000fe20000011400 */
[-C--:B------:R-:W-:Y:S01]  /*7e20*/  IMAD R19, R4, R82.reuse, R19 ;  /* 0x0000005204137224 */ /* 0x080fe200078e0213 */
[----:B------:R-:W-:Y:S01]  /*7e30*/  SHF.L.U32 R4, R89, 0x10, RZ ;  /* 0x0000001059047819 */ /* 0x000fe200000006ff */
[-C--:B------:R-:W-:Y:S01]  /*7e40*/  IMAD R16, R3, R82.reuse, R16 ;  /* 0x0000005203107224 */ /* 0x080fe200078e0210 */
[----:B------:R-:W-:Y:S01]  /*7e50*/  SHF.R.S32.HI R5, RZ, 0x18, R2 ;  /* 0x00000018ff057819 */ /* 0x000fe20000011402 */
[-C--:B------:R-:W-:Y:S01]  /*7e60*/  IMAD R17, R0, R82.reuse, R17 ;  /* 0x0000005200117224 */ /* 0x080fe200078e0211 */
[----:B------:R-:W-:Y:S01]  /*7e70*/  SHF.R.S32.HI R0, RZ, 0x18, R88 ;  /* 0x00000018ff007819 */ /* 0x000fe20000011458 */
[----:B------:R-:W-:Y:S01]  /*7e80*/  IMAD R47, R78, R47, RZ ;  /* 0x0000002f4e2f7224 */ /* 0x000fe200078e02ff */
[----:B------:R-:W-:Y:S01]  /*7e90*/  PRMT R3, R89, 0x8880, RZ ;  /* 0x0000888059037816 */ /* 0x000fe200000000ff */
[-C--:B------:R-:W-:Y:S01]  /*7ea0*/  IMAD R18, R5, R82.reuse, R18 ;  /* 0x0000005205127224 */ /* 0x080fe200078e0212 */
[----:B------:R-:W-:Y:S01]  /*7eb0*/  SHF.L.U32 R2, R89, 0x8, RZ ;  /* 0x0000000859027819 */ /* 0x000fe200000006ff */
[-C--:B------:R-:W-:Y:S01]  /*7ec0*/  IMAD R23, R0, R82.reuse, R23 ;  /* 0x0000005200177224 */ /* 0x080fe200078e0217 */
[----:B------:R-:W-:Y:S01]  /*7ed0*/  SHF.R.S32.HI R0, RZ, 0x18, R4 ;  /* 0x00000018ff007819 */ /* 0x000fe20000011404 */
[-C--:B------:R-:W-:Y:S01]  /*7ee0*/  IMAD R20, R3, R82.reuse, R20 ;  /* 0x0000005203147224 */ /* 0x080fe200078e0214 */
[----:B------:R-:W-:Y:S01]  /*7ef0*/  SHF.R.S32.HI R5, RZ, 0x18, R2 ;  /* 0x00000018ff057819 */ /* 0x000fe20000011402 */
[----:B------:R-:W-:Y:S01]  /*7f00*/  IMAD R55, R78, R55, RZ ;  /* 0x000000374e377224 */ /* 0x000fe200078e02ff */
[----:B------:R-:W-:Y:S01]  /*7f10*/  SHF.R.S32.HI R2, RZ, 0x18, R89 ;  /* 0x00000018ff027819 */ /* 0x000fe20000011459 */
[-C--:B------:R-:W-:Y:S01]  /*7f20*/  IMAD R21, R0, R82.reuse, R21 ;  /* 0x0000005200157224 */ /* 0x080fe200078e0215 */
[C---:B------:R-:W-:Y:S01]  /*7f30*/  SHF.L.U32 R0, R90.reuse, 0x10, RZ ;  /* 0x000000105a007819 */ /* 0x040fe200000006ff */
[-C--:B------:R-:W-:Y:S01]  /*7f40*/  IMAD R22, R5, R82.reuse, R22 ;  /* 0x0000005205167224 */ /* 0x080fe200078e0216 */
[----:B------:R-:W-:Y:S01]  /*7f50*/  PRMT R3, R90, 0x8880, RZ ;  /* 0x000088805a037816 */ /* 0x000fe200000000ff */
        /* <DEDUP_REMOVED lines=9> */
[----:B------:R-:W-:Y:S01]  /*7ff0*/  SHF.L.U32 R0, R91, 0x10, RZ ;  /* 0x000000105b007819 */ /* 0x000fe200000006ff */
[-C--:B------:R-:W-:Y:S01]  /*8000*/  IMAD R26, R5, R82.reuse, R26 ;  /* 0x00000052051a7224 */ /* 0x080fe200078e021a */
[C---:B------:R-:W-:Y:S01]  /*8010*/  PRMT R3, R91.reuse, 0x8880, RZ ;  /* 0x000088805b037816 */ /* 0x040fe200000000ff */
[-C--:B------:R-:W-:Y:S01]  /*8020*/  IMAD R31, R2, R82.reuse, R31 ;  /* 0x00000052021f7224 */ /* 0x080fe200078e021f */
[----:B------:R-:W-:Y:S01]  /*8030*/  SHF.L.U32 R2, R91, 0x8, RZ ;  /* 0x000000085b027819 */ /* 0x000fe200000006ff */
[----:B------:R-:W-:Y:S01]  /*8040*/  IMAD R67, R78, R67, RZ ;  /* 0x000000434e437224 */ /* 0x000fe200078e02ff */
[----:B------:R-:W-:Y:S01]  /*8050*/  SHF.R.S32.HI R0, RZ, 0x18, R0 ;  /* 0x00000018ff007819 */ /* 0x000fe20000011400 */
[-C--:B------:R-:W-:Y:S01]  /*8060*/  IMAD R28, R3, R82.reuse, R28 ;  /* 0x00000052031c7224 */ /* 0x080fe200078e021c */
[----:B------:R-:W-:Y:S02]  /*8070*/  SHF.R.S32.HI R5, RZ, 0x18, R2 ;  /* 0x00000018ff057819 */ /* 0x000fe40000011402 */
[----:B------:R-:W-:Y:S01]  /*8080*/  SHF.R.S32.HI R2, RZ, 0x18, R91 ;  /* 0x00000018ff027819 */ /* 0x000fe2000001145b */
[-C--:B------:R-:W-:Y:S01]  /*8090*/  IMAD R29, R0, R82.reuse, R29 ;  /* 0x00000052001d7224 */ /* 0x080fe200078e021d */
[C---:B-1----:R-:W-:Y:S01]  /*80a0*/  PRMT R3, R92.reuse, 0x8880, RZ ;  /* 0x000088805c037816 */ /* 0x042fe200000000ff */
[----:B------:R-:W-:Y:S01]  /*80b0*/  IMAD.U32 R0, R92, 0x10000, RZ ;  /* 0x000100005c007824 */ /* 0x000fe200078e00ff */
[----:B------:R-:W-:Y:S01]  /*80c0*/  SHF.L.U32 R4, R93, 0x10, RZ ;  /* 0x000000105d047819 */ /* 0x000fe200000006ff */
[----:B------:R-:W-:Y:S01]  /*80d0*/  IMAD R30, R5, R82, R30 ;  /* 0x00000052051e7224 */ /* 0x000fe200078e021e */
[----:B------:R-:W-:Y:S01]  /*80e0*/  I2IP.S8.S32.SAT R10, R15, R10, RZ ;  /* 0x0000000a0f0a7239 */ /* 0x000fe200000014ff */
[-C--:B------:R-:W-:Y:S01]  /*80f0*/  IMAD R35, R2, R82.reuse, R35 ;  /* 0x0000005202237224 */ /* 0x080fe200078e0223 */
[----:B------:R-:W-:Y:S01]  /*8100*/  SHF.L.U32 R2, R92, 0x8, RZ ;  /* 0x000000085c027819 */ /* 0x000fe200000006ff */
[-C--:B------:R-:W-:Y:S01]  /*8110*/  IMAD R32, R3, R82.reuse, R32 ;  /* 0x0000005203207224 */ /* 0x080fe200078e0220 */
[----:B------:R-:W-:Y:S02]  /*8120*/  SHF.R.S32.HI R0, RZ, 0x18, R0 ;  /* 0x00000018ff007819 */ /* 0x000fe40000011400 */
[----:B------:R-:W-:Y:S02]  /*8130*/  SHF.R.S32.HI R5, RZ, 0x18, R2 ;  /* 0x00000018ff057819 */ /* 0x000fe40000011402 */
[----:B------:R-:W-:Y:S01]  /*8140*/  PRMT R3, R93, 0x8880, RZ ;  /* 0x000088805d037816 */ /* 0x000fe200000000ff */
[-C--:B------:R-:W-:Y:S01]  /*8150*/  IMAD R33, R0, R82.reuse, R33 ;  /* 0x0000005200217224 */ /* 0x080fe200078e0221 */
[----:B------:R-:W-:Y:S01]  /*8160*/  SHF.R.S32.HI R0, RZ, 0x18, R92 ;  /* 0x00000018ff007819 */ /* 0x000fe2000001145c */
[----:B------:R-:W-:Y:S01]  /*8170*/  IMAD R34, R5, R82, R34 ;  /* 0x0000005205227224 */ /* 0x000fe200078e0222 */
[----:B------:R-:W-:Y:S02]  /*8180*/  SHF.L.U32 R2, R93, 0x8, RZ ;  /* 0x000000085d027819 */ /* 0x000fe400000006ff */
[----:B------:R-:W-:Y:S01]  /*8190*/  I2IP.S8.S32.SAT R14, R19, R14, RZ ;  /* 0x0000000e130e7239 */ /* 0x000fe200000014ff */
[-C--:B------:R-:W-:Y:S01]  /*81a0*/  IMAD R39, R0, R82.reuse, R39 ;  /* 0x0000005200277224 */ /* 0x080fe200078e0227 */
[----:B------:R-:W-:Y:S01]  /*81b0*/  SHF.R.S32.HI R0, RZ, 0x18, R4 ;  /* 0x00000018ff007819 */ /* 0x000fe20000011404 */
[-C--:B------:R-:W-:Y:S01]  /*81c0*/  IMAD R36, R3, R82.reuse, R36 ;  /* 0x0000005203247224 */ /* 0x080fe200078e0224 */
[----:B------:R-:W-:Y:S02]  /*81d0*/  SHF.R.S32.HI R5, RZ, 0x18, R2 ;  /* 0x00000018ff057819 */ /* 0x000fe40000011402 */
[----:B------:R-:W-:Y:S01]  /*81e0*/  SHF.L.U32 R2, R94, 0x10, RZ ;  /* 0x000000105e027819 */ /* 0x000fe200000006ff */
[-C--:B------:R-:W-:Y:S01]  /*81f0*/  IMAD R37, R0, R82.reuse, R37 ;  /* 0x0000005200257224 */ /* 0x080fe200078e0225 */
[----:B------:R-:W-:Y:S01]  /*8200*/  SHF.R.S32.HI R0, RZ, 0x18, R93 ;  /* 0x00000018ff007819 */ /* 0x000fe2000001145d */
[-C--:B------:R-:W-:Y:S01]  /*8210*/  IMAD R38, R5, R82.reuse, R38 ;  /* 0x0000005205267224 */ /* 0x080fe200078e0226 */
[C---:B------:R-:W-:Y:S02]  /*8220*/  PRMT R3, R94.reuse, 0x8880, RZ ;  /* 0x000088805e037816 */ /* 0x040fe400000000ff */
[----:B------:R-:W-:Y:S01]  /*8230*/  SHF.L.U32 R5, R94, 0x8, RZ ;  /* 0x000000085e057819 */ /* 0x000fe200000006ff */
[-C--:B------:R-:W-:Y:S01]  /*8240*/  IMAD R43, R0, R82.reuse, R43 ;  /* 0x00000052002b7224 */ /* 0x080fe200078e022b */
[----:B------:R-:W-:Y:S01]  /*8250*/  SHF.R.S32.HI R2, RZ, 0x18, R2 ;  /* 0x00000018ff027819 */ /* 0x000fe20000011402 */
[-C--:B------:R-:W-:Y:S01]  /*8260*/  IMAD R40, R3, R82.reuse, R40 ;  /* 0x0000005203287224 */ /* 0x080fe200078e0228 */
[----:B------:R-:W-:Y:S02]  /*8270*/  SHF.R.S32.HI R5, RZ, 0x18, R5 ;  /* 0x00000018ff057819 */ /* 0x000fe40000011405 */
[----:B------:R-:W-:Y:S01]  /*8280*/  SHF.R.S32.HI R4, RZ, 0x18, R94 ;  /* 0x00000018ff047819 */ /* 0x000fe2000001145e */
[-C--:B------:R-:W-:Y:S01]  /*8290*/  IMAD R41, R2, R82.reuse, R41 ;  /* 0x0000005202297224 */ /* 0x080fe200078e0229 */
[----:B------:R-:W-:Y:S01]  /*82a0*/  SHF.L.U32 R0, R95, 0x10, RZ ;  /* 0x000000105f007819 */ /* 0x000fe200000006ff */
[-C--:B------:R-:W-:Y:S01]  /*82b0*/  IMAD R42, R5, R82.reuse, R42 ;  /* 0x00000052052a7224 */ /* 0x080fe200078e022a */
[C---:B------:R-:W-:Y:S01]  /*82c0*/  PRMT R3, R95.reuse, 0x8880, RZ ;  /* 0x000088805f037816 */ /* 0x040fe200000000ff */
[-C--:B------:R-:W-:Y:S01]  /*82d0*/  IMAD R47, R4, R82.reuse, R47 ;  /* 0x00000052042f7224 */ /* 0x080fe200078e022f */
[----:B------:R-:W-:Y:S02]  /*82e0*/  SHF.L.U32 R2, R95, 0x8, RZ ;  /* 0x000000085f027819 */ /* 0x000fe400000006ff */
[----:B------:R-:W-:Y:S01]  /*82f0*/  SHF.R.S32.HI R0, RZ, 0x18, R0 ;  /* 0x00000018ff007819 */ /* 0x000fe20000011400 */
[-C--:B------:R-:W-:Y:S01]  /*8300*/  IMAD R44, R3, R82.reuse, R44 ;  /* 0x00000052032c7224 */ /* 0x080fe200078e022c */
[----:B------:R-:W-:Y:S02]  /*8310*/  SHF.R.S32.HI R5, RZ, 0x18, R2 ;  /* 0x00000018ff057819 */ /* 0x000fe40000011402 */
[----:B------:R-:W-:Y:S01]  /*8320*/  SHF.R.S32.HI R2, RZ, 0x18, R95 ;  /* 0x00000018ff027819 */ /* 0x000fe2000001145f */
[-C--:B------:R-:W-:Y:S01]  /*8330*/  IMAD R45, R0, R82.reuse, R45 ;  /* 0x00000052002d7224 */ /* 0x080fe200078e022d */
[----:B------:R-:W-:Y:S01]  /*8340*/  PRMT R3, R96, 0x8880, RZ ;  /* 0x0000888060037816 */ /* 0x000fe200000000ff */
[-C--:B------:R-:W-:Y:S01]  /*8350*/  IMAD R46, R5, R82.reuse, R46 ;  /* 0x00000052052e7224 */ /* 0x080fe200078e022e */
[C---:B------:R-:W-:Y:S01]  /*8360*/  SHF.L.U32 R4, R97.reuse, 0x10, RZ ;  /* 0x0000001061047819 */ /* 0x040fe200000006ff */
[-C--:B------:R-:W-:Y:S01]  /*8370*/  IMAD R51, R2, R82.reuse, R51 ;  /* 0x0000005202337224 */ /* 0x080fe200078e0233 */
[----:B------:R-:W-:Y:S01]  /*8380*/  SHF.R.S32.HI R2, RZ, 0x18, R96 ;  /* 0x00000018ff027819 */ /* 0x000fe20000011460 */
[C---:B------:R-:W-:Y:S01]  /*8390*/  IMAD.U32 R0, R96.reuse, 0x10000, RZ ;  /* 0x0001000060007824 */ /* 0x040fe200078e00ff */
[----:B------:R-:W-:Y:S01]  /*83a0*/  PRMT R5, R97, 0x8880, RZ ;  /* 0x0000888061057816 */ /* 0x000fe200000000ff */
[-C--:B------:R-:W-:Y:S01]  /*83b0*/  IMAD R48, R3, R82.reuse, R48 ;  /* 0x0000005203307224 */ /* 0x080fe200078e0230 */
[----:B------:R-:W-:Y:S02]  /*83c0*/  SHF.L.U32 R3, R96, 0x8, RZ ;  /* 0x0000000860037819 */ /* 0x000fe400000006ff */
[----:B------:R-:W-:Y:S02]  /*83d0*/  SHF.R.S32.HI R0, RZ, 0x18, R0 ;  /* 0x00000018ff007819 */ /* 0x000fe40000011400 */
[----:B------:R-:W-:Y:S02]  /*83e0*/  SHF.R.S32.HI R3, RZ, 0x18, R3 ;  /* 0x00000018ff037819 */ /* 0x000fe40000011403 */
[----:B------:R-:W-:Y:S01]  /*83f0*/  SHF.R.S32.HI R4, RZ, 0x18, R4 ;  /* 0x00000018ff047819 */ /* 0x000fe20000011404 */
[-C--:B------:R-:W-:Y:S01]  /*8400*/  IMAD R49, R0, R82.reuse, R49 ;  /* 0x0000005200317224 */ /* 0x080fe200078e0231 */
[----:B------:R-:W-:Y:S01]  /*8410*/  SHF.R.S32.HI R0, RZ, 0x18, R97 ;  /* 0x00000018ff007819 */ /* 0x000fe20000011461 */
[-C--:B------:R-:W-:Y:S01]  /*8420*/  IMAD R50, R3, R82.reuse, R50 ;  /* 0x0000005203327224 */ /* 0x080fe200078e0232 */
[----:B------:R-:W-:Y:S01]  /*8430*/  SHF.L.U32 R3, R97, 0x8, RZ ;  /* 0x0000000861037819 */ /* 0x000fe200000006ff */
[-C--:B------:R-:W-:Y:S01]  /*8440*/  IMAD R55, R2, R82.reuse, R55 ;  /* 0x0000005202377224 */ /* 0x080fe200078e0237 */
        /* <DEDUP_REMOVED lines=8> */
[----:B------:R-:W-:Y:S01]  /*84d0*/  IMAD R59, R0, R82, R59 ;  /* 0x00000052003b7224 */ /* 0x000fe200078e023b */
[----:B------:R-:W-:Y:S01]  /*84e0*/  I2IP.S8.S32.SAT R18, R23, R18, RZ ;  /* 0x0000001217127239 */ /* 0x000fe200000014ff */
[----:B------:R-:W-:Y:S01]  /*84f0*/  IMAD R56, R5, R82, R56 ;  /* 0x0000005205387224 */ /* 0x000fe200078e0238 */
[----:B------:R-:W-:Y:S01]  /*8500*/  I2IP.S8.S32.SAT R86, R9, R8, R10 ;  /* 0x0000000809567239 */ /* 0x000fe2000000140a */
[----:B------:R-:W-:Y:S01]  /*8510*/  IMAD R57, R2, R82, R57 ;  /* 0x0000005202397224 */ /* 0x000fe200078e0239 */
[----:B------:R-:W-:Y:S02]  /*8520*/  I2IP.S8.S32.SAT R87, R13, R12, R14 ;  /* 0x0000000c0d577239 */ /* 0x000fe4000000140e */
[----:B------:R-:W-:Y:S02]  /*8530*/  SHF.R.S32.HI R7, RZ, 0x18, R7 ;  /* 0x00000018ff077819 */ /* 0x000fe40000011407 */
[----:B------:R-:W-:Y:S01]  /*8540*/  SHF.L.U32 R2, R99, 0x10, RZ ;  /* 0x0000001063027819 */ /* 0x000fe200000006ff */
[----:B------:R1:W-:Y:S01]  /*8550*/  STS.128 [R153+UR49+0xa200], R84 ;  /* 0x00a2005499007988 */ /* 0x0003e20008000c31 */
[----:B------:R-:W-:Y:S01]  /*8560*/  SHF.R.S32.HI R0, RZ, 0x18, R98 ;  /* 0x00000018ff007819 */ /* 0x000fe20000011462 */
[----:B------:R-:W-:Y:S01]  /*8570*/  IMAD R58, R7, R82, R58 ;  /* 0x00000052073a7224 */ /* 0x000fe200078e023a */
[----:B------:R-:W-:Y:S02]  /*8580*/  I2IP.S8.S32.SAT R16, R17, R16, R18 ;  /* 0x0000001011107239 */ /* 0x000fe40000001412 */
[----:B------:R-:W-:Y:S01]  /*8590*/  I2IP.S8.S32.SAT R17, R27, R22, RZ ;  /* 0x000000161b117239 */ /* 0x000fe200000014ff */
[----:B------:R-:W-:Y:S01]  /*85a0*/  IMAD R63, R0, R82, R63 ;  /* 0x00000052003f7224 */ /* 0x000fe200078e023f */
[----:B------:R-:W-:Y:S02]  /*85b0*/  I2IP.S8.S32.SAT R18, R31, R26, RZ ;  /* 0x0000001a1f127239 */ /* 0x000fe400000014ff */
[----:B------:R-:W-:Y:S02]  /*85c0*/  I2IP.S8.S32.SAT R19, R35, R30, RZ ;  /* 0x0000001e23137239 */ /* 0x000fe400000014ff */
[C---:B------:R-:W-:Y:S02]  /*85d0*/  PRMT R3, R99.reuse, 0x8880, RZ ;  /* 0x0000888063037816 */ /* 0x040fe400000000ff */
[----:B------:R-:W-:Y:S02]  /*85e0*/  SHF.L.U32 R5, R99, 0x8, RZ ;  /* 0x0000000863057819 */ /* 0x000fe400000006ff */
[----:B------:R-:W-:Y:S01]  /*85f0*/  SHF.R.S32.HI R2, RZ, 0x18, R2 ;  /* 0x00000018ff027819 */ /* 0x000fe20000011402 */
[----:B------:R-:W-:Y:S01]  /*8600*/  IMAD R60, R3, R82, R60 ;  /* 0x00000052033c7224 */ /* 0x000fe200078e023c */
[----:B------:R-:W-:Y:S02]  /*8610*/  I2IP.S8.S32.SAT R17, R21, R20, R17 ;  /* 0x0000001415117239 */ /* 0x000fe40000001411 */
[----:B------:R-:W-:Y:S01]  /*8620*/  I2IP.S8.S32.SAT R18, R25, R24, R18 ;  /* 0x0000001819127239 */ /* 0x000fe20000001412 */
[----:B------:R-:W-:Y:S01]  /*8630*/  IMAD R61, R2, R82, R61 ;  /* 0x00000052023d7224 */ /* 0x000fe200078e023d */
[----:B------:R-:W-:Y:S02]  /*8640*/  I2IP.S8.S32.SAT R19, R29, R28, R19 ;  /* 0x0000001c1d137239 */ /* 0x000fe40000001413 */
[----:B------:R-:W-:Y:S02]  /*8650*/  SHF.R.S32.HI R5, RZ, 0x18, R5 ;  /* 0x00000018ff057819 */ /* 0x000fe40000011405 */
[----:B------:R-:W-:Y:S01]  /*8660*/  SHF.R.S32.HI R4, RZ, 0x18, R99 ;  /* 0x00000018ff047819 */ /* 0x000fe20000011463 */
[----:B------:R1:W-:Y:S01]  /*8670*/  STS.128 [R172+0xa200], R16 ;  /* 0x00a20010ac007388 */ /* 0x0003e20000000c00 */
[----:B------:R-:W-:Y:S01]  /*8680*/  I2IP.S8.S32.SAT R34, R39, R34, RZ ;  /* 0x0000002227227239 */ /* 0x000fe200000014ff */
[----:B------:R-:W-:Y:S01]  /*8690*/  IMAD R62, R5, R82, R62 ;  /* 0x00000052053e7224 */ /* 0x000fe200078e023e */
[----:B------:R-:W-:Y:S01]  /*86a0*/  I2IP.S8.S32.SAT R38, R43, R38, RZ ;  /* 0x000000262b267239 */ /* 0x000fe200000014ff */
[----:B------:R-:W-:Y:S01]  /*86b0*/  IMAD R67, R4, R82, R67 ;  /* 0x0000005204437224 */ /* 0x000fe200078e0243 */
[----:B------:R-:W-:Y:S02]  /*86c0*/  I2IP.S8.S32.SAT R42, R47, R42, RZ ;  /* 0x0000002a2f2a7239 */ /* 0x000fe400000014ff */
[----:B------:R-:W-:Y:S02]  /*86d0*/  I2IP.S8.S32.SAT R35, R51, R46, RZ ;  /* 0x0000002e33237239 */ /* 0x000fe400000014ff */
[----:B------:R-:W-:Y:S02]  /*86e0*/  I2IP.S8.S32.SAT R32, R33, R32, R34 ;  /* 0x0000002021207239 */ /* 0x000fe40000001422 */
[----:B------:R-:W-:Y:S02]  /*86f0*/  I2IP.S8.S32.SAT R33, R37, R36, R38 ;  /* 0x0000002425217239 */ /* 0x000fe40000001426 */
[----:B------:R-:W-:Y:S02]  /*8700*/  I2IP.S8.S32.SAT R34, R41, R40, R42 ;  /* 0x0000002829227239 */ /* 0x000fe4000000142a */
[----:B------:R-:W-:Y:S02]  /*8710*/  I2IP.S8.S32.SAT R35, R45, R44, R35 ;  /* 0x0000002c2d237239 */ /* 0x000fe40000001423 */
[----:B------:R-:W-:Y:S02]  /*8720*/  I2IP.S8.S32.SAT R50, R55, R50, RZ ;  /* 0x0000003237327239 */ /* 0x000fe400000014ff */
[----:B------:R-:W-:Y:S01]  /*8730*/  I2IP.S8.S32.SAT R54, R59, R54, RZ ;  /* 0x000000363b367239 */ /* 0x000fe200000014ff */
[----:B------:R1:W-:Y:S01]  /*8740*/  STS.128 [R171+0xa200], R32 ;  /* 0x00a20020ab007388 */ /* 0x0003e20000000c00 */
[----:B------:R-:W-:Y:S02]  /*8750*/  I2IP.S8.S32.SAT R58, R63, R58, RZ ;  /* 0x0000003a3f3a7239 */ /* 0x000fe400000014ff */
[----:B------:R-:W-:Y:S02]  /*8760*/  I2IP.S8.S32.SAT R62, R67, R62, RZ ;  /* 0x0000003e433e7239 */ /* 0x000fe400000014ff */
[----:B------:R-:W-:Y:S02]  /*8770*/  I2IP.S8.S32.SAT R48, R49, R48, R50 ;  /* 0x0000003031307239 */ /* 0x000fe40000001432 */
[----:B------:R-:W-:Y:S02]  /*8780*/  I2IP.S8.S32.SAT R49, R53, R52, R54 ;  /* 0x0000003435317239 */ /* 0x000fe40000001436 */
[----:B------:R-:W-:Y:S02]  /*8790*/  I2IP.S8.S32.SAT R50, R57, R56, R58 ;  /* 0x0000003839327239 */ /* 0x000fe4000000143a */
[----:B------:R-:W-:Y:S02]  /*87a0*/  I2IP.S8.S32.SAT R51, R61, R60, R62 ;  /* 0x0000003c3d337239 */ /* 0x000fe4000000143e */
[----:B------:R-:W-:Y:S02]  /*87b0*/  LEA R0, R160, UR49, 0x3 ;  /* 0x00000031a0007c11 */ /* 0x000fe4000f8e18ff */
[----:B------:R-:W-:Y:S01]  /*87c0*/  @P6 SHF.L.U32 R3, R159, 0x1f, RZ ;  /* 0x0000001f9f036819 */ /* 0x000fe200000006ff */
        /* <DEDUP_REMOVED lines=9> */
[----:B------:R-:W-:Y:S02]  /*8860*/  UIADD3 UR8, UP0, UPT, UR52, 0x680, URZ ;  /* 0x0000068034087890 */ /* 0x000fe4000ff1e0ff */
[----:B------:R-:W-:Y:S02]  /*8870*/  UIADD3 UR5, UPT, UPT, UR41, 0x40, URZ ;  /* 0x0000004029057890 */ /* 0x000fe4000fffe0ff */
[----:B------:R-:W-:Y:S02]  /*8880*/  UIADD3 UR4, UPT, UPT, UR49, 0xa200, URZ ;  /* 0x0000a20031047890 */ /* 0x000fe4000fffe0ff */
[----:B------:R-:W-:Y:S01]  /*8890*/  UIADD3.X UR9, UPT, UPT, URZ, UR53, URZ, UP0, !UPT ;  /* 0x00000035ff097290 */ /* 0x000fe200087fe4ff */
[----:B------:R-:W-:Y:S01]  /*88a0*/  UMOV UR6, UR42 ;  /* 0x0000002a00067c82 */ /* 0x000fe20008000000 */
[----:B------:R-:W-:Y:S07]  /*88b0*/  UMOV UR7, UR36 ;  /* 0x0000002400077c82 */ /* 0x000fee0008000000 */
[----:B------:R2:W-:Y:S01]  /*88c0*/  UTMASTG.3D [UR4], [UR8] ;  /* 0x00000004080073b5 */ /* 0x0005e20008010000 */
[----:B------:R0:W-:Y:S01]  /*88d0*/  UTMACMDFLUSH ;  /* 0x00000000000079b7 */ /* 0x0001e20000000000 */
[----:B--2---:R-:W-:Y:S04]  /*88e0*/  DEPBAR.LE SB0, 0x1 ;  /* 0x000080400000791a */ /* 0x004fe80000000000 */
.L_x_116:
[----:B------:R-:W-:Y:S05]  /*88f0*/  BSYNC.RECONVERGENT B0 ;  /* 0x0000000000007941 */ /* 0x000fea0003800200 */
.L_x_115:
        /* <DEDUP_REMOVED lines=16> */
.L_x_120:
[----:B------:R-:W-:Y:S05]  /*8a00*/  BSYNC B0 ;  /* 0x0000000000007941 */ /* 0x000fea0003800000 */
.L_x_119:
        /* <DEDUP_REMOVED lines=19> */
[----:B--234-:R-:W-:Y:S02]  /*8b40*/  LOP3.LUT R159, R159, R0, RZ, 0x3c, !PT ;  /* 0x000000009f9f7212 */ /* 0x01cfe400078e3cff */
.L_x_118:
[----:B------:R-:W-:Y:S05]  /*8b50*/  BSYNC B1 ;  /* 0x0000000000017941 */ /* 0x000fea0003800000 */
.L_x_117:
[----:B------:R-:W-:Y:S05]  /*8b60*/  VIADD R3, R80, 0x80 ;  /* 0x0000008050037836 */ /* 0x000fea0000000000 */
        /* <DEDUP_REMOVED lines=9> */
[----:B------:R-:W3:Y:S01]  /*8c00*/  LDCU.64 UR6, c[0x4][0x80] ;  /* 0x01001000ff0677ac */ /* 0x000ee20008000a00 */
[----:B------:R-:W4:Y:S01]  /*8c10*/  LDC.64 R2, c[0x4][R3] ;  /* 0x0100000003027b82 */ /* 0x000f220000000a00 */
[----:B------:R-:W5:Y:S01]  /*8c20*/  LDCU.64 UR4, c[0x4][0x18] ;  /* 0x01000300ff0477ac */ /* 0x000f620008000a00 */
[----:B--2---:R-:W-:Y:S01]  /*8c30*/  MOV R5, UR9 ;  /* 0x0000000900057c02 */ /* 0x004fe20008000f00 */
[----:B------:R-:W-:Y:S01]  /*8c40*/  IMAD.U32 R4, RZ, RZ, UR8 ;  /* 0x00000008ff047e24 */ /* 0x000fe2000f8e00ff */
[----:B---3--:R-:W-:Y:S01]  /*8c50*/  MOV R7, UR7 ;  /* 0x0000000700077c02 */ /* 0x008fe20008000f00 */
[----:B------:R-:W-:Y:S01]  /*8c60*/  IMAD.U32 R6, RZ, RZ, UR6 ;  /* 0x00000006ff067e24 */ /* 0x000fe2000f8e00ff */
[----:B-----5:R-:W-:Y:S01]  /*8c70*/  MOV R11, UR5 ;  /* 0x00000005000b7c02 */ /* 0x020fe20008000f00 */
[----:B------:R-:W-:Y:S02]  /*8c80*/  IMAD.U32 R10, RZ, RZ, UR4 ;  /* 0x00000004ff0a7e24 */ /* 0x000fe4000f8e00ff */
[----:B------:R-:W-:Y:S07]  /*8c90*/  LEPC R20, `(.L_x_122) ;  /* 0x000000001014794e */ /* 0x000fee0000000000 */
[----:B-1--4-:R-:W-:Y:S05]  /*8ca0*/  CALL.ABS.NOINC R2 ;  /* 0x0000000002007343 */ /* 0x012fea0003c00000 */
.L_x_122:
[----:B------:R-:W-:Y:S05]  /*8cb0*/  WARPSYNC.ALL ;  /* 0x0000000000007948 */ /* 0x000fea0003800000 */
[----:B------:R-:W-:Y:S01]  /*8cc0*/  R2UR UR4, R80 ;  /* 0x00000000500472ca */ /* 0x000fe200000e0000 */
[----:B------:R-:W-:Y:S01]  /*8cd0*/  BSSY.RECONVERGENT B0, `(.L_x_123) ;  /* 0x000011f000007945 */ /* 0x000fe20003800200 */
[C---:B------:R-:W-:Y:S02]  /*8ce0*/  PRMT R81, R100.reuse, 0x8880, RZ ;  /* 0x0000888064517816 */ /* 0x040fe400000000ff */
[C---:B-1----:R-:W-:Y:S02]  /*8cf0*/  SHF.L.U32 R84, R100.reuse, 0x8, RZ ;  /* 0x0000000864547819 */ /* 0x042fe400000006ff */
[----:B------:R-:W-:Y:S02]  /*8d00*/  SHF.L.U32 R83, R100, 0x10, RZ ;  /* 0x0000001064537819 */ /* 0x000fe400000006ff */
[----:B------:R-:W-:Y:S02]  /*8d10*/  SHF.R.S32.HI R84, RZ, 0x18, R84 ;  /* 0x00000018ff547819 */ /* 0x000fe40000011454 */
[----:B------:R-:W-:Y:S02]  /*8d20*/  SHF.R.S32.HI R83, RZ, 0x18, R83 ;  /* 0x00000018ff537819 */ /* 0x000fe40000011453 */
[----:B------:R-:W-:Y:S01]  /*8d30*/  ISETP.NE.AND P0, PT, R167, RZ, PT ;  /* 0x000000ffa700720c */ /* 0x000fe20003f05270 */
[----:B------:R-:W1:Y:S01]  /*8d40*/  LDTM.x64 R4, tmem[UR4+0x80] ;  /* 0x00008004000479ee */ /* 0x000e620008340000 */
[----:B------:R-:W-:Y:S01]  /*8d50*/  ISETP.NE.AND P6, PT, R117, RZ, PT ;  /* 0x000000ff7500720c */ /* 0x000fe20003fc5270 */
[C---:B-1----:R-:W-:Y:S02]  /*8d60*/  IMAD R0, R78.reuse, R4, RZ ;  /* 0x000000044e007224 */ /* 0x042fe400078e02ff */
        /* <DEDUP_REMOVED lines=141> */
[C---:B------:R-:W-:Y:S01]  /*9640*/  PRMT R3, R92.reuse, 0x8880, RZ ;  /* 0x000088805c037816 */ /* 0x040fe200000000ff */
        /* <DEDUP_REMOVED lines=124> */
[----:B------:R-:W-:Y:S02]  /*9e10*/  UIADD3 UR8, UP0, UPT, UR52, 0x680, URZ ;  /* 0x0000068034087890 */ /* 0x000fe4000ff1e0ff */
[----:B------:R-:W-:Y:S02]  /*9e20*/  UIADD3 UR5, UPT, UPT, UR41, 0x80, URZ ;  /* 0x0000008029057890 */ /* 0x000fe4000fffe0ff */
[----:B------:R-:W-:Y:S01]  /*9e30*/  MOV R166, UR10 ;  /* 0x0000000a00a67c02 */ /* 0x000fe20008000f00 */
[----:B------:R-:W-:Y:S01]  /*9e40*/  UIADD3.X UR9, UPT, UPT, URZ, UR53, URZ, UP0, !UPT ;  /* 0x00000035ff097290 */ /* 0x000fe200087fe4ff */
[----:B------:R-:W-:Y:S02]  /*9e50*/  UMOV UR6, UR42 ;  /* 0x0000002a00067c82 */ /* 0x000fe40008000000 */
[----:B------:R-:W-:Y:S01]  /*9e60*/  R2UR UR4, R166 ;  /* 0x00000000a60472ca */ /* 0x000fe200000e0000 */
[----:B------:R-:W-:Y:S11]  /*9e70*/  UMOV UR7, UR36 ;  /* 0x0000002400077c82 */ /* 0x000ff60008000000 */
[----:B------:R-:W-:Y:S01]  /*9e80*/  @!UPT UIADD3 URZ, UPT, UPT, URZ, URZ, URZ ;  /* 0x000000fffffff290 */ /* 0x000fe2000fffe0ff */
[----:B------:R2:W-:Y:S01]  /*9e90*/  UTMASTG.3D [UR4], [UR8] ;  /* 0x00000004080073b5 */ /* 0x0005e20008010000 */
[----:B------:R0:W-:Y:S01]  /*9ea0*/  UTMACMDFLUSH ;  /* 0x00000000000079b7 */ /* 0x0001e20000000000 */
[----:B--2---:R-:W-:Y:S04]  /*9eb0*/  DEPBAR.LE SB0, 0x1 ;  /* 0x000080400000791a */ /* 0x004fe80000000000 */
.L_x_124:
[----:B------:R-:W-:Y:S05]  /*9ec0*/  BSYNC.RECONVERGENT B0 ;  /* 0x0000000000007941 */ /* 0x000fea0003800200 */
.L_x_123:
        /* <DEDUP_REMOVED lines=16> */
.L_x_128:
[----:B------:R-:W-:Y:S05]  /*9fd0*/  BSYNC B0 ;  /* 0x0000000000007941 */ /* 0x000fea0003800000 */
.L_x_127:
        /* <DEDUP_REMOVED lines=20> */
.L_x_126:
[----:B------:R-:W-:Y:S05]  /*a120*/  BSYNC B1 ;  /* 0x0000000000017941 */ /* 0x000fea0003800000 */
.L_x_125:
        /* <DEDUP_REMOVED lines=21> */
.L_x_130:
[----:B------:R-:W-:Y:S01]  /*a280*/  ISETP.NE.AND P0, PT, R167, RZ, PT ;  /* 0x000000ffa700720c */ /* 0x000fe20003f05270 */
[----:B------:R-:W-:Y:S05]  /*a290*/  WARPSYNC.ALL ;  /* 0x0000000000007948 */ /* 0x000fea0003800000 */
[----:B------:R-:W-:Y:S01]  /*a2a0*/  IMAD.U32 R140, R102, 0x10000, RZ ;  /* 0x00010000668c7824 */ /* 0x000fe200078e00ff */
[----:B------:R-:W-:Y:S01]  /*a2b0*/  R2UR UR4, R80 ;  /* 0x00000000500472ca */ /* 0x000fe200000e0000 */
[----:B------:R-:W-:Y:S01]  /*a2c0*/  IMAD.U32 R134, R88, 0x10000, RZ ;  /* 0x0001000058867824 */ /* 0x000fe200078e00ff */
[C---:B------:R-:W-:Y:S01]  /*a2d0*/  SHF.L.U32 R0, R100.reuse, 0x10, RZ ;  /* 0x0000001064007819 */ /* 0x040fe200000006ff */
[----:B-1----:R-:W-:Y:S01]  /*a2e0*/  IMAD.U32 R119, R93, 0x10000, RZ ;  /* 0x000100005d777824 */ /* 0x002fe200078e00ff */
[----:B------:R-:W-:Y:S01]  /*a2f0*/  PRMT R3, R100, 0x8880, RZ ;  /* 0x0000888064037816 */ /* 0x000fe200000000ff */
[----:B------:R-:W-:Y:S01]  /*a300*/  IMAD.U32 R104, R98, 0x10000, RZ ;  /* 0x0001000062687824 */ /* 0x000fe200078e00ff */
[----:B------:R-:W-:Y:S01]  /*a310*/  SHF.L.U32 R81, R100, 0x8, RZ ;  /* 0x0000000864517819 */ /* 0x000fe200000006ff */
[----:B------:R-:W-:Y:S01]  /*a320*/  IMAD.SHL.U32 R127, R90, 0x100, RZ ;  /* 0x000001005a7f7824 */ /* 0x000fe200078e00ff */
[----:B------:R-:W-:Y:S01]  /*a330*/  SHF.R.S32.HI R0, RZ, 0x18, R0 ;  /* 0x00000018ff007819 */ /* 0x000fe20000011400 */
[----:B------:R-:W-:Y:S01]  /*a340*/  IMAD.SHL.U32 R112, R95, 0x100, RZ ;  /* 0x000001005f707824 */ /* 0x000fe200078e00ff */
[----:B------:R-:W-:Y:S01]  /*a350*/  SHF.R.S32.HI R81, RZ, 0x18, R81 ;  /* 0x00000018ff517819 */ /* 0x000fe20000011451 */
[----:B------:R-:W-:Y:S01]  /*a360*/  BSSY.RECONVERGENT B0, `(.L_x_131) ;  /* 0x0000121000007945 */ /* 0x000fe20003800200 */
[----:B------:R-:W-:Y:S01]  /*a370*/  SHF.R.S32.HI R2, RZ, 0x18, R100 ;  /* 0x00000018ff027819 */ /* 0x000fe20000011464 */
[----:B------:R-:W1:Y:S01]  /*a380*/  LDTM.x64 R4, tmem[UR4+0xc0] ;  /* 0x0000c004000479ee */ /* 0x000e620008340000 */
[----:B------:R-:W-:Y:S01]  /*a390*/  NOP ;  /* 0x0000000000007918 */ /* 0x000fe20000000000 */
[----:B------:R-:W-:Y:S02]  /*a3a0*/  SHF.R.S32.HI R84, RZ, 0x18, R101 ;  /* 0x00000018ff547819 */ /* 0x000fe40000011465 */
[----:B------:R-:W-:Y:S02]  /*a3b0*/  SHF.R.S32.HI R85, RZ, 0x18, R102 ;  /* 0x00000018ff557819 */ /* 0x000fe40000011466 */
[----:B------:R-:W-:Y:S02]  /*a3c0*/  SHF.R.S32.HI R86, RZ, 0x18, R103 ;  /* 0x00000018ff567819 */ /* 0x000fe40000011467 */
[----:B------:R-:W-:Y:S02]  /*a3d0*/  SHF.R.S32.HI R87, RZ, 0x18, R88 ;  /* 0x00000018ff577819 */ /* 0x000fe40000011458 */
[----:B------:R-:W-:Y:S02]  /*a3e0*/  R2UR UR5, R108 ;  /* 0x000000006c0572ca */ /* 0x000fe400000e0000 */
[C---:B------:R-:W-:Y:S02]  /*a3f0*/  PRMT R143, R101.reuse, 0x8880, RZ ;  /* 0x00008880658f7816 */ /* 0x040fe400000000ff */
[----:B------:R-:W-:Y:S02]  /*a400*/  SHF.L.U32 R83, R101, 0x10, RZ ;  /* 0x0000001065537819 */ /* 0x000fe400000006ff */
[----:B------:R-:W-:Y:S02]  /*a410*/  PRMT R141, R102, 0x8880, RZ ;  /* 0x00008880668d7816 */ /* 0x000fe400000000ff */
[----:B------:R-:W-:Y:S02]  /*a420*/  SHF.R.S32.HI R83, RZ, 0x18, R83 ;  /* 0x00000018ff537819 */ /* 0x000fe40000011453 */
[C---:B------:R-:W-:Y:S02]  /*a430*/  PRMT R138, R103.reuse, 0x8880, RZ ;  /* 0x00008880678a7816 */ /* 0x040fe400000000ff */
[----:B------:R-:W-:Y:S01]  /*a440*/  SHF.L.U32 R137, R103, 0x10, RZ ;  /* 0x0000001067897819 */ /* 0x000fe200000006ff */
[----:B------:R-:W-:Y:S01]  /*a450*/  UIADD3 UR5, UPT, UPT, UR5, 0x160, URZ ;  /* 0x0000016005057890 */ /* 0x000fe2000fffe0ff */
[----:B-1----:R-:W-:Y:S01]  /*a460*/  IMAD R4, R78, R4, RZ ;  /* 0x000000044e047224 */ /* 0x002fe200078e02ff */
[----:B------:R-:W-:Y:S01]  /*a470*/  PRMT R135, R88, 0x8880, RZ ;  /* 0x0000888058877816 */ /* 0x000fe200000000ff */
[C---:B------:R-:W-:Y:S01]  /*a480*/  IMAD R5, R78.reuse, R5, RZ ;  /* 0x000000054e057224 */ /* 0x040fe200078e02ff */
[----:B------:R-:W-:Y:S01]  /*a490*/  UPRMT UR5, UR37, 0x654, UR5 ;  /* 0x0000065425057896 */ /* 0x000fe20008000005 */
[----:B------:R-:W-:Y:S01]  /*a4a0*/  IMAD R4, R3, R82, R4 ;  /* 0x0000005203047224 */ /* 0x000fe200078e0204 */
[C---:B------:R-:W-:Y:S01]  /*a4b0*/  PRMT R132, R89.reuse, 0x8880, RZ ;  /* 0x0000888059847816 */ /* 0x040fe200000000ff */
[----:B------:R-:W-:Y:S01]  /*a4c0*/  IMAD R6, R78, R6, RZ ;  /* 0x000000064e067224 */ /* 0x000fe200078e02ff */
[----:B------:R-:W-:Y:S01]  /*a4d0*/  SHF.L.U32 R131, R89, 0x10, RZ ;  /* 0x0000001059837819 */ /* 0x000fe200000006ff */
[----:B------:R-:W-:Y:S01]  /*a4e0*/  IMAD R5, R0, R82, R5 ;  /* 0x0000005200057224 */ /* 0x000fe200078e0205 */
[----:B------:R-:W-:Y:S01]  /*a4f0*/  PRMT R129, R90, 0x8880, RZ ;  /* 0x000088805a817816 */ /* 0x000fe200000000ff */
[----:B------:R-:W-:Y:S01]  /*a500*/  IMAD R0, R78, R16, RZ ;  /* 0x000000104e007224 */ /* 0x000fe200078e02ff */
[----:B------:R-:W-:Y:S01]  /*a510*/  SHF.L.U32 R128, R90, 0x10, RZ ;  /* 0x000000105a807819 */ /* 0x000fe200000006ff */
[C---:B------:R-:W-:Y:S01]  /*a520*/  IMAD R7, R78.reuse, R7, RZ ;  /* 0x000000074e077224 */ /* 0x040fe200078e02ff */
[----:B------:R-:W-:Y:S01]  /*a530*/  SYNCS.ARRIVE.TRANS64.RED.A1T0 RZ, [UR5], RZ ;  /* 0x000000ffffff79a7 */ /* 0x000fe20008100405 */
[C---:B------:R-:W-:Y:S01]  /*a540*/  IMAD R16, R78.reuse, R20, RZ ;  /* 0x000000144e107224 */ /* 0x040fe200078e02ff */
[C---:B------:R-:W-:Y:S01]  /*a550*/  PRMT R126, R91.reuse, 0x8880, RZ ;  /* 0x000088805b7e7816 */ /* 0x040fe200000000ff */
[C---:B------:R-:W-:Y:S01]  /*a560*/  IMAD R20, R78.reuse, R24, RZ ;  /* 0x000000184e147224 */ /* 0x040fe200078e02ff */
[----:B------:R-:W-:Y:S01]  /*a570*/  SHF.L.U32 R125, R91, 0x10, RZ ;  /* 0x000000105b7d7819 */ /* 0x000fe200000006ff */
[----:B------:R-:W-:Y:S01]  /*a580*/  IMAD R6, R81, R82, R6 ;  /* 0x0000005251067224 */ /* 0x000fe200078e0206 */
[----:B------:R-:W-:Y:S01]  /*a590*/  MOV R81, R143 ;  /* 0x0000008f00517202 */ /* 0x000fe20000000f00 */
[----:B------:R-:W-:Y:S01]  /*a5a0*/  IMAD R24, R78, R28, RZ ;  /* 0x0000001c4e187224 */ /* 0x000fe200078e02ff */
[----:B------:R-:W-:Y:S01]  /*a5b0*/  PRMT R123, R92, 0x8880, RZ ;  /* 0x000088805c7b7816 */ /* 0x000fe200000000ff */
[----:B------:R-:W-:Y:S01]  /*a5c0*/  IMAD R28, R78, R32, RZ ;  /* 0x000000204e1c7224 */ /* 0x000fe200078e02ff */
[----:B------:R-:W-:Y:S01]  /*a5d0*/  SHF.L.U32 R122, R92, 0x10, RZ ;  /* 0x000000105c7a7819 */ /* 0x000fe200000006ff */
[----:B------:R-:W-:Y:S01]  /*a5e0*/  IMAD R7, R2, R82, R7 ;  /* 0x0000005202077224 */ /* 0x000fe200078e0207 */
[----:B------:R-:W-:Y:S01]  /*a5f0*/  PRMT R120, R93, 0x8880, RZ ;  /* 0x000088805d787816 */ /* 0x000fe200000000ff */
[----:B------:R-:W-:Y:S01]  /*a600*/  IMAD R32, R78, R36, RZ ;  /* 0x000000244e207224 */ /* 0x000fe200078e02ff */
[----:B------:R-:W-:Y:S01]  /*a610*/  PRMT R117, R94, 0x8880, RZ ;  /* 0x000088805e757816 */ /* 0x000fe200000000ff */
[----:B------:R-:W-:Y:S01]  /*a620*/  IMAD R2, R78, R17, RZ ;  /* 0x000000114e027224 */ /* 0x000fe200078e02ff */
[----:B------:R-:W-:Y:S01]  /*a630*/  SHF.L.U32 R116, R94, 0x10, RZ ;  /* 0x000000105e747819 */ /* 0x000fe200000006ff */
[----:B------:R-:W-:Y:S01]  /*a640*/  IMAD R36, R78, R40, RZ ;  /* 0x000000284e247224 */ /* 0x000fe200078e02ff */
[----:B------:R-:W-:Y:S01]  /*a650*/  SHF.L.U32 R115, R94, 0x8, RZ ;  /* 0x000000085e737819 */ /* 0x000fe200000006ff */
[C---:B------:R-:W-:Y:S01]  /*a660*/  IMAD R17, R78.reuse, R21, RZ ;  /* 0x000000154e117224 */ /* 0x040fe200078e02ff */
[C---:B------:R-:W-:Y:S01]  /*a670*/  PRMT R114, R95.reuse, 0x8880, RZ ;  /* 0x000088805f727816 */ /* 0x040fe200000000ff */
[C---:B------:R-:W-:Y:S01]  /*a680*/  IMAD R40, R78.reuse, R44, RZ ;  /* 0x0000002c4e287224 */ /* 0x040fe200078e02ff */
[----:B------:R-:W-:Y:S01]  /*a690*/  SHF.L.U32 R113, R95, 0x10, RZ ;  /* 0x000000105f717819 */ /* 0x000fe200000006ff */
[----:B------:R-:W-:Y:S01]  /*a6a0*/  IMAD R21, R78, R25, RZ ;  /* 0x000000194e157224 */ /* 0x000fe200078e02ff */
[----:B------:R-:W-:Y:S01]  /*a6b0*/  PRMT R111, R96, 0x8880, RZ ;  /* 0x00008880606f7816 */ /* 0x000fe200000000ff */
        /* <DEDUP_REMOVED lines=8> */
[C---:B------:R-:W-:Y:S01]  /*a740*/  IMAD R52, R78.reuse, R56, RZ ;  /* 0x000000384e347224 */ /* 0x040fe200078e02ff */
[----:B------:R-:W-:Y:S01]  /*a750*/  SHF.L.U32 R142, R101, 0x8, RZ ;  /* 0x00000008658e7819 */ /* 0x000fe200000006ff */
[C---:B------:R-:W-:Y:S01]  /*a760*/  IMAD R8, R78.reuse, R8, RZ ;  /* 0x000000084e087224 */ /* 0x040fe200078e02ff */
[C---:B------:R-:W-:Y:S01]  /*a770*/  SHF.L.U32 R101, R99.reuse, 0x10, RZ ;  /* 0x0000001063657819 */ /* 0x040fe200000006ff */
[----:B------:R-:W-:Y:S01]  /*a780*/  IMAD R33, R78, R37, RZ ;  /* 0x000000254e217224 */ /* 0x000fe200078e02ff */
[----:B------:R-:W-:Y:S01]  /*a790*/  SHF.L.U32 R139, R102, 0x8, RZ ;  /* 0x00000008668b7819 */ /* 0x000fe200000006ff */
[C---:B------:R-:W-:Y:S01]  /*a7a0*/  IMAD R56, R78.reuse, R60, RZ ;  /* 0x0000003c4e387224 */ /* 0x040fe200078e02ff */
[----:B------:R-:W-:Y:S01]  /*a7b0*/  PRMT R102, R99, 0x8880, RZ ;  /* 0x0000888063667816 */ /* 0x000fe200000000ff */
[C---:B------:R-:W-:Y:S01]  /*a7c0*/  IMAD R37, R78.reuse, R41, RZ ;  /* 0x000000294e257224 */ /* 0x040fe200078e02ff */
[----:B------:R-:W-:Y:S01]  /*a7d0*/  SHF.L.U32 R136, R103, 0x8, RZ ;  /* 0x0000000867887819 */ /* 0x000fe200000006ff */
[C---:B------:R-:W-:Y:S01]  /*a7e0*/  IMAD R60, R78.reuse, R64, RZ ;  /* 0x000000404e3c7224 */ /* 0x040fe200078e02ff */
[----:B------:R-:W-:Y:S01]  /*a7f0*/  I2IP.S8.S32.SAT R64, R7, R6, RZ ;  /* 0x0000000607407239 */ /* 0x000fe200000014ff */
[C---:B------:R-:W-:Y:S01]  /*a800*/  IMAD R9, R78.reuse, R9, RZ ;  /* 0x000000094e097224 */ /* 0x040fe200078e02ff */
[----:B------:R-:W-:Y:S01]  /*a810*/  SHF.R.S32.HI R6, RZ, 0x18, R140 ;  /* 0x00000018ff067819 */ /* 0x000fe2000001148c */
[C---:B------:R-:W-:Y:S01]  /*a820*/  IMAD R41, R78.reuse, R45, RZ ;  /* 0x0000002d4e297224 */ /* 0x040fe200078e02ff */
[----:B------:R-:W-:Y:S01]  /*a830*/  SHF.R.S32.HI R7, RZ, 0x18, R142 ;  /* 0x00000018ff077819 */ /* 0x000fe2000001148e */
[----:B------:R-:W-:Y:S01]  /*a840*/  IMAD R45, R78, R49, RZ ;  /* 0x000000314e2d7224 */ /* 0x000fe200078e02ff */
[----:B------:R-:W-:Y:S01]  /*a850*/  SHF.L.U32 R133, R88, 0x8, RZ ;  /* 0x0000000858857819 */ /* 0x000fe200000006ff */
[C---:B------:R-:W-:Y:S01]  /*a860*/  IMAD R10, R78.reuse, R10, RZ ;  /* 0x0000000a4e0a7224 */ /* 0x040fe200078e02ff */
[----:B------:R-:W-:Y:S01]  /*a870*/  SHF.R.S32.HI R88, RZ, 0x18, R89 ;  /* 0x00000018ff587819 */ /* 0x000fe20000011459 */
[C---:B------:R-:W-:Y:S01]  /*a880*/  IMAD R49, R78.reuse, R53, RZ ;  /* 0x000000354e317224 */ /* 0x040fe200078e02ff */
[----:B------:R-:W-:Y:S01]  /*a890*/  SHF.L.U32 R130, R89, 0x8, RZ ;  /* 0x0000000859827819 */ /* 0x000fe200000006ff */
[-C--:B------:R-:W-:Y:S01]  /*a8a0*/  IMAD R8, R81, R82.reuse, R8 ;  /* 0x0000005251087224 */ /* 0x080fe200078e0208 */
[----:B------:R-:W-:Y:S01]  /*a8b0*/  SHF.R.S32.HI R81, RZ, 0x18, R139 ;  /* 0x00000018ff517819 */ /* 0x000fe2000001148b */
[C---:B------:R-:W-:Y:S01]  /*a8c0*/  IMAD R53, R78.reuse, R57, RZ ;  /* 0x000000394e357224 */ /* 0x040fe200078e02ff */
[----:B------:R-:W-:Y:S01]  /*a8d0*/  SHF.R.S32.HI R89, RZ, 0x18, R90 ;  /* 0x00000018ff597819 */ /* 0x000fe2000001145a */
[C---:B------:R-:W-:Y:S01]  /*a8e0*/  IMAD R11, R78.reuse, R11, RZ ;  /* 0x0000000b4e0b7224 */ /* 0x040fe200078e02ff */
[----:B------:R-:W-:Y:S01]  /*a8f0*/  SHF.R.S32.HI R90, RZ, 0x18, R91 ;  /* 0x00000018ff5a7819 */ /* 0x000fe2000001145b */
[C---:B------:R-:W-:Y:S01]  /*a900*/  IMAD R57, R78.reuse, R61, RZ ;  /* 0x0000003d4e397224 */ /* 0x040fe200078e02ff */
[----:B------:R-:W-:Y:S01]  /*a910*/  SHF.L.U32 R124, R91, 0x8, RZ ;  /* 0x000000085b7c7819 */ /* 0x000fe200000006ff */
[----:B------:R-:W-:Y:S01]  /*a920*/  IMAD R9, R83, R82, R9 ;  /* 0x0000005253097224 */ /* 0x000fe200078e0209 */
[----:B------:R-:W-:Y:S01]  /*a930*/  SHF.R.S32.HI R91, RZ, 0x18, R92 ;  /* 0x00000018ff5b7819 */ /* 0x000fe2000001145c */
[----:B------:R-:W-:Y:S01]  /*a940*/  IMAD R61, R78, R65, RZ ;  /* 0x000000414e3d7224 */ /* 0x000fe200078e02ff */
[----:B------:R-:W-:Y:S01]  /*a950*/  SHF.L.U32 R121, R92, 0x8, RZ ;  /* 0x000000085c797819 */ /* 0x000fe200000006ff */
[C---:B------:R-:W-:Y:S01]  /*a960*/  IMAD R12, R78.reuse, R12, RZ ;  /* 0x0000000c4e0c7224 */ /* 0x040fe200078e02ff */
[----:B------:R-:W-:Y:S01]  /*a970*/  SHF.R.S32.HI R92, RZ, 0x18, R93 ;  /* 0x00000018ff5c7819 */ /* 0x000fe2000001145d */
[----:B------:R-:W-:Y:S01]  /*a980*/  IMAD.MOV.U32 R65, RZ, RZ, R141 ;  /* 0x000000ffff417224 */ /* 0x000fe200078e008d */
[----:B------:R-:W-:Y:S01]  /*a990*/  SHF.L.U32 R118, R93, 0x8, RZ ;  /* 0x000000085d767819 */ /* 0x000fe200000006ff */
[----:B------:R-:W-:Y:S01]  /*a9a0*/  IMAD R10, R7, R82, R10 ;  /* 0x00000052070a7224 */ /* 0x000fe200078e020a */
[----:B------:R-:W-:Y:S01]  /*a9b0*/  MOV R7, R138 ;  /* 0x0000008a00077202 */ /* 0x000fe20000000f00 */
[----:B------:R-:W-:Y:S01]  /*a9c0*/  IMAD R13, R78, R13, RZ ;  /* 0x0000000d4e0d7224 */ /* 0x000fe200078e02ff */
[----:B------:R-:W-:Y:S01]  /*a9d0*/  SHF.R.S32.HI R93, RZ, 0x18, R94 ;  /* 0x00000018ff5d7819 */ /* 0x000fe2000001145e */
[----:B------:R-:W-:Y:S01]  /*a9e0*/  IMAD R11, R84, R82, R11 ;  /* 0x00000052540b7224 */ /* 0x000fe200078e020b */
[----:B------:R-:W-:Y:S01]  /*a9f0*/  I2IP.S8.S32.SAT R84, R5, R4, R64 ;  /* 0x0000000405547239 */ /* 0x000fe20000001440 */
[C---:B------:R-:W-:Y:S01]  /*aa00*/  IMAD R14, R78.reuse, R14, RZ ;  /* 0x0000000e4e0e7224 */ /* 0x040fe200078e02ff */
[----:B------:R-:W-:Y:S01]  /*aa10*/  SHF.R.S32.HI R5, RZ, 0x18, R137 ;  /* 0x00000018ff057819 */ /* 0x000fe20000011489 */
[----:B------:R-:W-:Y:S01]  /*aa20*/  IMAD R12, R65, R82, R12 ;  /* 0x00000052410c7224 */ /* 0x000fe200078e020c */
[----:B------:R-:W-:Y:S01]  /*aa30*/  I2IP.S8.S32.SAT R10, R11, R10, RZ ;  /* 0x0000000a0b0a7239 */ /* 0x000fe200000014ff */
[----:B------:R-:W-:Y:S01]  /*aa40*/  IMAD R15, R78, R15, RZ ;  /* 0x0000000f4e0f7224 */ /* 0x000fe200078e02ff */
[----:B------:R-:W-:Y:S01]  /*aa50*/  SHF.R.S32.HI R94, RZ, 0x18, R95 ;  /* 0x00000018ff5e7819 */ /* 0x000fe2000001145f */
[-C--:B------:R-:W-:Y:S01]  /*aa60*/  IMAD R13, R6, R82.reuse, R13 ;  /* 0x00000052060d7224 */ /* 0x080fe200078e020d */
[----:B------:R-:W-:Y:S01]  /*aa70*/  SHF.R.S32.HI R6, RZ, 0x18, R134 ;  /* 0x00000018ff067819 */ /* 0x000fe20000011486 */
[-C--:B------:R-:W-:Y:S01]  /*aa80*/  IMAD R14, R81, R82.reuse, R14 ;  /* 0x00000052510e7224 */ /* 0x080fe200078e020e */
        /* <DEDUP_REMOVED lines=10> */
[----:B------:R-:W-:Y:S01]  /*ab30*/  MOV R5, R135 ;  /* 0x0000008700057202 */ /* 0x000fe20000000f00 */
[-C--:B------:R-:W-:Y:S01]  /*ab40*/  IMAD R3, R4, R82.reuse, R3 ;  /* 0x0000005204037224 */ /* 0x080fe200078e0203 */
[----:B------:R-:W-:Y:S01]  /*ab50*/  SHF.R.S32.HI R4, RZ, 0x18, R131 ;  /* 0x00000018ff047819 */ /* 0x000fe20000011483 */
[----:B------:R-:W-:Y:S01]  /*ab60*/  IMAD R19, R86, R82, R19 ;  /* 0x0000005256137224 */ /* 0x000fe200078e0213 */
[----:B------:R-:W-:Y:S01]  /*ab70*/  I2IP.S8.S32.SAT R86, R13, R12, R14 ;  /* 0x0000000c0d567239 */ /* 0x000fe2000000140e */
[----:B------:R-:W-:Y:S01]  /*ab80*/  IMAD R18, R78, R22, RZ ;  /* 0x000000164e127224 */ /* 0x000fe200078e02ff */
[----:B------:R-:W-:Y:S01]  /*ab90*/  SHF.L.U32 R109, R96, 0x8, RZ ;  /* 0x00000008606d7819 */ /* 0x000fe200000006ff */
[----:B------:R-:W-:Y:S01]  /*aba0*/  IMAD R16, R5, R82, R16 ;  /* 0x0000005205107224 */ /* 0x000fe200078e0210 */
[----:B------:R-:W-:Y:S01]  /*abb0*/  I2IP.S8.S32.SAT R19, R19, R3, RZ ;  /* 0x0000000313137239 */ /* 0x000fe200000014ff */
[----:B------:R-:W-:Y:S01]  /*abc0*/  IMAD R23, R78, R23, RZ ;  /* 0x000000174e177224 */ /* 0x000fe200078e02ff */
[----:B------:R-:W-:Y:S01]  /*abd0*/  MOV R3, R132 ;  /* 0x0000008400037202 */ /* 0x000fe20000000f00 */
[-C--:B------:R-:W-:Y:S01]  /*abe0*/  IMAD R17, R6, R82.reuse, R17 ;  /* 0x0000005206117224 */ /* 0x080fe200078e0211 */
[----:B------:R-:W-:Y:S01]  /*abf0*/  MOV R5, R129 ;  /* 0x0000008100057202 */ /* 0x000fe20000000f00 */
[-C--:B------:R-:W-:Y:S01]  /*ac00*/  IMAD R18, R7, R82.reuse, R18 ;  /* 0x0000005207127224 */ /* 0x080fe200078e0212 */
[----:B------:R-:W-:Y:S01]  /*ac10*/  SHF.R.S32.HI R7, RZ, 0x18, R127 ;  /* 0x00000018ff077819 */ /* 0x000fe2000001147f */
[----:B------:R-:W-:Y:S01]  /*ac20*/  IMAD R23, R87, R82, R23 ;  /* 0x0000005257177224 */ /* 0x000fe200078e0217 */
[----:B------:R-:W-:Y:S01]  /*ac30*/  I2IP.S8.S32.SAT R87, R2, R0, R19 ;  /* 0x0000000002577239 */ /* 0x000fe20000001413 */
[----:B------:R-:W-:Y:S01]  /*ac40*/  IMAD R20, R3, R82, R20 ;  /* 0x0000005203147224 */ /* 0x000fe200078e0214 */
[----:B------:R-:W-:Y:S01]  /*ac50*/  SHF.R.S32.HI R3, RZ, 0x18, R130 ;  /* 0x00000018ff037819 */ /* 0x000fe20000011482 */
[C---:B------:R-:W-:Y:S01]  /*ac60*/  IMAD R22, R78.reuse, R26, RZ ;  /* 0x0000001a4e167224 */ /* 0x040fe200078e02ff */
[----:B------:R-:W-:Y:S01]  /*ac70*/  I2IP.S8.S32.SAT R18, R23, R18, RZ ;  /* 0x0000001217127239 */ /* 0x000fe200000014ff */
[----:B------:R-:W-:Y:S01]  /*ac80*/  IMAD R27, R78, R27, RZ ;  /* 0x0000001b4e1b7224 */ /* 0x000fe200078e02ff */
[----:B------:R1:W-:Y:S01]  /*ac90*/  STS.128 [R153+UR49+0xa200], R84 ;  /* 0x00a2005499007988 */ /* 0x0003e20008000c31 */
[----:B------:R-:W-:Y:S01]  /*aca0*/  IMAD R21, R4, R82, R21 ;  /* 0x0000005204157224 */ /* 0x000fe200078e0215 */
[----:B------:R-:W-:Y:S01]  /*acb0*/  I2IP.S8.S32.SAT R16, R17, R16, R18 ;  /* 0x0000001011107239 */ /* 0x000fe20000001412 */
[-C--:B------:R-:W-:Y:S01]  /*acc0*/  IMAD R22, R3, R82.reuse, R22 ;  /* 0x0000005203167224 */ /* 0x080fe200078e0216 */
[----:B------:R-:W-:Y:S01]  /*acd0*/  SHF.R.S32.HI R0, RZ, 0x18, R128 ;  /* 0x00000018ff007819 */ /* 0x000fe20000011480 */
[----:B------:R-:W-:Y:S01]  /*ace0*/  IMAD R27, R88, R82, R27 ;  /* 0x00000052581b7224 */ /* 0x000fe200078e021b */
[----:B------:R-:W-:Y:S01]  /*acf0*/  SHF.R.S32.HI R96, RZ, 0x18, R97 ;  /* 0x00000018ff607819 */ /* 0x000fe20000011461 */
[C---:B------:R-:W-:Y:S01]  /*ad00*/  IMAD R26, R78.reuse, R30, RZ ;  /* 0x0000001e4e1a7224 */ /* 0x040fe200078e02ff */
[----:B------:R-:W-:Y:S01]  /*ad10*/  SHF.L.U32 R106, R97, 0x8, RZ ;  /* 0x00000008616a7819 */ /* 0x000fe200000006ff */
[----:B------:R-:W-:Y:S01]  /*ad20*/  IMAD R24, R5, R82, R24 ;  /* 0x0000005205187224 */ /* 0x000fe200078e0218 */
[----:B------:R-:W-:Y:S01]  /*ad30*/  I2IP.S8.S32.SAT R17, R27, R22, RZ ;  /* 0x000000161b117239 */ /* 0x000fe200000014ff */
[----:B------:R-:W-:Y:S01]  /*ad40*/  IMAD R31, R78, R31, RZ ;  /* 0x0000001f4e1f7224 */ /* 0x000fe200078e02ff */
[----:B------:R-:W-:Y:S01]  /*ad50*/  SHF.R.S32.HI R5, RZ, 0x18, R124 ;  /* 0x00000018ff057819 */ /* 0x000fe2000001147c */
[----:B------:R-:W-:Y:S01]  /*ad60*/  IMAD R25, R0, R82, R25 ;  /* 0x0000005200197224 */ /* 0x000fe200078e0219 */
[----:B------:R-:W-:Y:S01]  /*ad70*/  I2IP.S8.S32.SAT R17, R21, R20, R17 ;  /* 0x0000001415117239 */ /* 0x000fe20000001411 */
[-C--:B------:R-:W-:Y:S01]  /*ad80*/  IMAD R26, R7, R82.reuse, R26 ;  /* 0x00000052071a7224 */ /* 0x080fe200078e021a */
[----:B------:R-:W-:Y:S01]  /*ad90*/  SHF.R.S32.HI R0, RZ, 0x18, R125 ;  /* 0x00000018ff007819 */ /* 0x000fe2000001147d */
[----:B------:R-:W-:Y:S01]  /*ada0*/  IMAD.MOV.U32 R3, RZ, RZ, R126 ;  /* 0x000000ffff037224 */ /* 0x000fe200078e007e */
[----:B------:R-:W-:Y:S01]  /*adb0*/  SHF.R.S32.HI R7, RZ, 0x18, R118 ;  /* 0x00000018ff077819 */ /* 0x000fe20000011476 */
[----:B------:R-:W-:Y:S01]  /*adc0*/  IMAD R31, R89, R82, R31 ;  /* 0x00000052591f7224 */ /* 0x000fe200078e021f */
[----:B------:R-:W-:Y:S01]  /*add0*/  SHF.R.S32.HI R97, RZ, 0x18, R98 ;  /* 0x00000018ff617819 */ /* 0x000fe20000011462 */
[----:B------:R-:W-:Y:S01]  /*ade0*/  IMAD R30, R78, R34, RZ ;  /* 0x000000224e1e7224 */ /* 0x000fe200078e02ff */
[----:B------:R-:W-:Y:S01]  /*adf0*/  SHF.L.U32 R103, R98, 0x8, RZ ;  /* 0x0000000862677819 */ /* 0x000fe200000006ff */
[----:B------:R-:W-:Y:S01]  /*ae00*/  IMAD R28, R3, R82, R28 ;  /* 0x00000052031c7224 */ /* 0x000fe200078e021c */
[----:B------:R-:W-:Y:S01]  /*ae10*/  I2IP.S8.S32.SAT R18, R31, R26, RZ ;  /* 0x0000001a1f127239 */ /* 0x000fe200000014ff */
[----:B------:R-:W-:Y:S01]  /*ae20*/  IMAD R35, R78, R35, RZ ;  /* 0x000000234e237224 */ /* 0x000fe200078e02ff */
[----:B------:R-:W-:Y:S01]  /*ae30*/  MOV R3, R123 ;  /* 0x0000007b00037202 */ /* 0x000fe20000000f00 */
[----:B------:R-:W-:Y:S01]  /*ae40*/  IMAD R29, R0, R82, R29 ;  /* 0x00000052001d7224 */ /* 0x000fe200078e021d */
[----:B------:R-:W-:Y:S01]  /*ae50*/  I2IP.S8.S32.SAT R18, R25, R24, R18 ;  /* 0x0000001819127239 */ /* 0x000fe20000001412 */
[-C--:B------:R-:W-:Y:S01]  /*ae60*/  IMAD R30, R5, R82.reuse, R30 ;  /* 0x00000052051e7224 */ /* 0x080fe200078e021e */
[----:B------:R-:W-:Y:S01]  /*ae70*/  SHF.R.S32.HI R0, RZ, 0x18, R122 ;  /* 0x00000018ff007819 */ /* 0x000fe2000001147a */
[----:B------:R-:W-:Y:S01]  /*ae80*/  IMAD R35, R90, R82, R35 ;  /* 0x000000525a237224 */ /* 0x000fe200078e0223 */
[----:B------:R-:W-:Y:S01]  /*ae90*/  MOV R5, R120 ;  /* 0x0000007800057202 */ /* 0x000fe20000000f00 */
[----:B------:R-:W-:Y:S01]  /*aea0*/  IMAD R32, R3, R82, R32 ;  /* 0x0000005203207224 */ /* 0x000fe200078e0220 */
[----:B------:R-:W-:Y:S01]  /*aeb0*/  SHF.R.S32.HI R3, RZ, 0x18, R121 ;  /* 0x00000018ff037819 */ /* 0x000fe20000011479 */
[C---:B------:R-:W-:Y:S01]  /*aec0*/  IMAD R34, R78.reuse, R38, RZ ;  /* 0x000000264e227224 */ /* 0x040fe200078e02ff */
[----:B------:R-:W-:Y:S01]  /*aed0*/  I2IP.S8.S32.SAT R19, R35, R30, RZ ;  /* 0x0000001e23137239 */ /* 0x000fe200000014ff */
[----:B------:R-:W-:Y:S01]  /*aee0*/  IMAD R39, R78, R39, RZ ;  /* 0x000000274e277224 */ /* 0x000fe200078e02ff */
[----:B------:R-:W-:Y:S01]  /*aef0*/  SHF.R.S32.HI R98, RZ, 0x18, R99 ;  /* 0x00000018ff627819 */ /* 0x000fe20000011463 */
[----:B------:R-:W-:Y:S01]  /*af00*/  IMAD R33, R0, R82, R33 ;  /* 0x0000005200217224 */ /* 0x000fe200078e0221 */
[----:B------:R-:W-:Y:S01]  /*af10*/  I2IP.S8.S32.SAT R19, R29, R28, R19 ;  /* 0x0000001c1d137239 */ /* 0x000fe20000001413 */
[-C--:B------:R-:W-:Y:S01]  /*af20*/  IMAD R34, R3, R82.reuse, R34 ;  /* 0x0000005203227224 */ /* 0x080fe200078e0222 */
[----:B------:R-:W-:Y:S01]  /*af30*/  SHF.R.S32.HI R0, RZ, 0x18, R119 ;  /* 0x00000018ff007819 */ /* 0x000fe20000011477 */
[----:B------:R-:W-:Y:S01]  /*af40*/  IMAD R39, R91, R82, R39 ;  /* 0x000000525b277224 */ /* 0x000fe200078e0227 */
[----:B------:R-:W-:Y:S01]  /*af50*/  MOV R3, R117 ;  /* 0x0000007500037202 */ /* 0x000fe20000000f00 */
[C---:B------:R-:W-:Y:S01]  /*af60*/  IMAD R38, R78.reuse, R42, RZ ;  /* 0x0000002a4e267224 */ /* 0x040fe200078e02ff */
[----:B------:R1:W-:Y:S01]  /*af70*/  STS.128 [R172+0xa200], R16 ;  /* 0x00a20010ac007388 */ /* 0x0003e20000000c00 */
        /* <DEDUP_REMOVED lines=8> */
[-C--:B------:R-:W-:Y:S01]  /*b000*/  IMAD R43, R92, R82.reuse, R43 ;  /* 0x000000525c2b7224 */ /* 0x080fe200078e022b */
[----:B------:R-:W-:Y:S01]  /*b010*/  SHF.R.S32.HI R7, RZ, 0x18, R112 ;  /* 0x00000018ff077819 */ /* 0x000fe20000011470 */
[----:B------:R-:W-:Y:S01]  /*b020*/  IMAD R40, R3, R82, R40 ;  /* 0x0000005203287224 */ /* 0x000fe200078e0228 */
[----:B------:R-:W-:Y:S01]  /*b030*/  SHF.R.S32.HI R3, RZ, 0x18, R115 ;  /* 0x00000018ff037819 */ /* 0x000fe20000011473 */
[C---:B------:R-:W-:Y:S01]  /*b040*/  IMAD R42, R78.reuse, R46, RZ ;  /* 0x0000002e4e2a7224 */ /* 0x040fe200078e02ff */
[----:B------:R-:W-:Y:S01]  /*b050*/  I2IP.S8.S32.SAT R38, R43, R38, RZ ;  /* 0x000000262b267239 */ /* 0x000fe200000014ff */
[----:B------:R-:W-:Y:S01]  /*b060*/  IMAD R47, R78, R47, RZ ;  /* 0x0000002f4e2f7224 */ /* 0x000fe200078e02ff */
[----:B------:R-:W-:Y:S01]  /*b070*/  SHF.L.U32 R100, R99, 0x8, RZ ;  /* 0x0000000863647819 */ /* 0x000fe200000006ff */
[----:B------:R-:W-:Y:S01]  /*b080*/  IMAD R41, R0, R82, R41 ;  /* 0x0000005200297224 */ /* 0x000fe200078e0229 */
[----:B------:R-:W-:Y:S01]  /*b090*/  I2IP.S8.S32.SAT R33, R37, R36, R38 ;  /* 0x0000002425217239 */ /* 0x000fe20000001426 */
[-C--:B------:R-:W-:Y:S01]  /*b0a0*/  IMAD R42, R3, R82.reuse, R42 ;  /* 0x00000052032a7224 */ /* 0x080fe200078e022a */
[----:B------:R-:W-:Y:S01]  /*b0b0*/  SHF.R.S32.HI R0, RZ, 0x18, R113 ;  /* 0x00000018ff007819 */ /* 0x000fe20000011471 */
[----:B------:R-:W-:Y:S01]  /*b0c0*/  IMAD R47, R93, R82, R47 ;  /* 0x000000525d2f7224 */ /* 0x000fe200078e022f */
[----:B------:R-:W-:Y:S01]  /*b0d0*/  IADD3 R76, PT, PT, R76, 0x1, RZ ;  /* 0x000000014c4c7810 */ /* 0x000fe20007ffe0ff */
[C---:B------:R-:W-:Y:S02]  /*b0e0*/  IMAD R46, R78.reuse, R50, RZ ;  /* 0x000000324e2e7224 */ /* 0x040fe400078e02ff */
        /* <DEDUP_REMOVED lines=8> */
[----:B------:R-:W-:Y:S02]  /*b170*/  IMAD.MOV.U32 R3, RZ, RZ, R111 ;  /* 0x000000ffff037224 */ /* 0x000fe400078e006f */
[-C--:B------:R-:W-:Y:S02]  /*b180*/  IMAD R51, R94, R82.reuse, R51 ;  /* 0x000000525e337224 */ /* 0x080fe400078e0233 */
[----:B------:R-:W-:Y:S01]  /*b190*/  IMAD R48, R3, R82, R48 ;  /* 0x0000005203307224 */ /* 0x000fe200078e0230 */
[----:B------:R-:W-:Y:S01]  /*b1a0*/  SHF.R.S32.HI R3, RZ, 0x18, R109 ;  /* 0x00000018ff037819 */ /* 0x000fe2000001146d */
[C---:B------:R-:W-:Y:S01]  /*b1b0*/  IMAD R50, R78.reuse, R54, RZ ;  /* 0x000000364e327224 */ /* 0x040fe200078e02ff */
[----:B------:R-:W-:Y:S01]  /*b1c0*/  I2IP.S8.S32.SAT R35, R51, R46, RZ ;  /* 0x0000002e33237239 */ /* 0x000fe200000014ff */
[----:B------:R-:W-:Y:S02]  /*b1d0*/  IMAD R55, R78, R55, RZ ;  /* 0x000000374e377224 */ /* 0x000fe400078e02ff */
[----:B------:R-:W-:Y:S01]  /*b1e0*/  IMAD R49, R0, R82, R49 ;  /* 0x0000005200317224 */ /* 0x000fe200078e0231 */
[----:B------:R-:W-:Y:S01]  /*b1f0*/  I2IP.S8.S32.SAT R35, R45, R44, R35 ;  /* 0x0000002c2d237239 */ /* 0x000fe20000001423 */
[-C--:B------:R-:W-:Y:S01]  /*b200*/  IMAD R50, R3, R82.reuse, R50 ;  /* 0x0000005203327224 */ /* 0x080fe200078e0232 */
[----:B------:R-:W-:Y:S01]  /*b210*/  SHF.R.S32.HI R0, RZ, 0x18, R107 ;  /* 0x00000018ff007819 */ /* 0x000fe2000001146b */
[----:B------:R-:W-:Y:S01]  /*b220*/  IMAD R55, R95, R82, R55 ;  /* 0x000000525f377224 */ /* 0x000fe200078e0237 */
[----:B------:R-:W-:Y:S01]  /*b230*/  SHF.R.S32.HI R3, RZ, 0x18, R106 ;  /* 0x00000018ff037819 */ /* 0x000fe2000001146a */
        /* <DEDUP_REMOVED lines=11> */
[----:B------:R-:W-:Y:S01]  /*b2f0*/  SHF.R.S32.HI R3, RZ, 0x18, R103 ;  /* 0x00000018ff037819 */ /* 0x000fe20000011467 */
[----:B------:R-:W-:Y:S02]  /*b300*/  IMAD R58, R78, R62, RZ ;  /* 0x0000003e4e3a7224 */ /* 0x000fe400078e02ff */
[----:B------:R-:W-:Y:S01]  /*b310*/  IMAD R56, R5, R82, R56 ;  /* 0x0000005205387224 */ /* 0x000fe200078e0238 */
[----:B------:R-:W-:Y:S01]  /*b320*/  MOV R5, R102 ;  /* 0x0000006600057202 */ /* 0x000fe20000000f00 */
[----:B------:R-:W-:Y:S01]  /*b330*/  IMAD R57, R0, R82, R57 ;  /* 0x0000005200397224 */ /* 0x000fe200078e0239 */
[----:B------:R-:W-:Y:S01]  /*b340*/  SHF.R.S32.HI R0, RZ, 0x18, R101 ;  /* 0x00000018ff007819 */ /* 0x000fe20000011465 */
[C---:B------:R-:W-:Y:S01]  /*b350*/  IMAD R63, R78.reuse, R63, RZ ;  /* 0x0000003f4e3f7224 */ /* 0x040fe200078e02ff */
[----:B------:R-:W-:Y:S01]  /*b360*/  I2IP.S8.S32.SAT R54, R59, R54, RZ ;  /* 0x000000363b367239 */ /* 0x000fe200000014ff */
[-C--:B------:R-:W-:Y:S01]  /*b370*/  IMAD R58, R3, R82.reuse, R58 ;  /* 0x00000052033a7224 */ /* 0x080fe200078e023a */
[----:B------:R-:W-:Y:S01]  /*b380*/  SHF.R.S32.HI R3, RZ, 0x18, R100 ;  /* 0x00000018ff037819 */ /* 0x000fe20000011464 */
[----:B------:R-:W-:Y:S01]  /*b390*/  IMAD R63, R97, R82, R63 ;  /* 0x00000052613f7224 */ /* 0x000fe200078e023f */
[----:B------:R-:W-:Y:S01]  /*b3a0*/  I2IP.S8.S32.SAT R49, R53, R52, R54 ;  /* 0x0000003435317239 */ /* 0x000fe20000001436 */
        /* <DEDUP_REMOVED lines=28> */
.L_x_132:
[----:B------:R-:W-:Y:S05]  /*b570*/  BSYNC.RECONVERGENT B0 ;  /* 0x0000000000007941 */ /* 0x000fea0003800200 */
.L_x_131:
[----:B------:R-:W-:Y:S01]  /*b580*/  BAR.SYNC.DEFER_BLOCKING 0x1, 0x80 ;  /* 0x0042000000007b1d */ /* 0x000fe20000010000 */
[----:B------:R-:W-:Y:S01]  /*b590*/  ISETP.NE.AND P2, PT, R168, RZ, PT ;  /* 0x000000ffa800720c */ /* 0x000fe20003f45270 */
[----:B------:R-:W-:Y:S01]  /*b5a0*/  IMAD.IADD R20, R75, 0x1, R150 ;  /* 0x000000014b147824 */ /* 0x000fe200078e0296 */
[----:B------:R-:W-:Y:S01]  /*b5b0*/  ISETP.NE.AND P0, PT, R169, 0x2, PT ;  /* 0x00000002a900780c */ /* 0x000fe20003f05270 */
[----:B------:R-:W-:Y:S01]  /*b5c0*/  IMAD.IADD R21, R77, 0x1, R152 ;  /* 0x000000014d157824 */ /* 0x000fe200078e0298 */
[----:B------:R-:W-:Y:S02]  /*b5d0*/  ISETP.NE.AND P1, PT, R76, 0x2, PT ;  /* 0x000000024c00780c */ /* 0x000fe40003f25270 */
[----:B------:R-:W-:Y:S02]  /*b5e0*/  SEL R0, RZ, 0x1, P0 ;  /* 0x00000001ff007807 */ /* 0x000fe40000000000 */
[----:B------:R-:W-:Y:S02]  /*b5f0*/  SEL R3, RZ, 0x1, P1 ;  /* 0x00000001ff037807 */ /* 0x000fe40000800000 */
[----:B------:R-:W-:Y:S02]  /*b600*/  LOP3.LUT R161, R161, R0, RZ, 0x3c, !PT ;  /* 0x00000000a1a17212 */ /* 0x000fe400078e3cff */
[----:B------:R-:W-:Y:S02]  /*b610*/  LOP3.LUT R162, R162, R3, RZ, 0x3c, !PT ;  /* 0x00000003a2a27212 */ /* 0x000fe400078e3cff */
[----:B------:R-:W-:Y:S02]  /*b620*/  @P2 R2UR UR36, R158 ;  /* 0x000000009e2422ca */ /* 0x000fe400000e0000 */
[----:B------:R-:W-:Y:S02]  /*b630*/  SEL R169, R169, RZ, P0 ;  /* 0x000000ffa9a97207 */ /* 0x000fe40000000000 */
[----:B------:R-:W-:Y:S01]  /*b640*/  SEL R76, R76, RZ, P1 ;  /* 0x000000ff4c4c7207 */ /* 0x000fe20000800000 */
[----:B------:R-:W-:Y:S10]  /*b650*/  @P2 BRA `(.L_x_133) ;  /* 0xffffff9800a82947 */ /* 0x000ff4000383ffff */
[----:B------:R-:W-:Y:S05]  /*b660*/  EXIT ;  /* 0x000000000000794d */ /* 0x000fea0003800000 */
.L_x_20:
[----:B--2---:R2:W1:Y:S02]  /*b670*/  SYNCS.PHASECHK.TRANS64.TRYWAIT P0, [R3+URZ+0x180], R2 ;  /* 0x00018002030075a7 */ /* 0x00446400080011ff */
[----:B-1----:R-:W-:Y:S05]  /*b680*/  @!P0 NANOSLEEP.SYNCS 0x989680 ;  /* 0x009896800000895d */ /* 0x002fea0003900000 */
[----:B------:R-:W1:Y:S02]  /*b690*/  @!P0 SYNCS.PHASECHK.TRANS64 P0, [R3+URZ+0x180], R2 ;  /* 0x00018002030085a7 */ /* 0x000e6400080010ff */
[----:B-1----:R-:W-:Y:S05]  /*b6a0*/  @!P0 BRA `(.L_x_20) ;  /* 0xfffffffc00f08947 */ /* 0x002fea000383ffff */
[----:B------:R-:W-:Y:S05]  /*b6b0*/  BRA `(.L_x_134) ;  /* 0xffffff6000187947 */ /* 0x000fea000383ffff */
.L_x_23:
[----:B-1----:R-:W-:-:S07]  /*b6c0*/  MOV R2, UR33 ;  /* 0x0000002100027c02 */ /* 0x002fce0008000f00 */
.L_x_135:
[----:B-1----:R1:W2:Y:S02]  /*b6d0*/  SYNCS.PHASECHK.TRANS64.TRYWAIT P0, [R2+URZ+0x70], R5 ;  /* 0x00007005020075a7 */ /* 0x0022a400080011ff */
[----:B--2---:R-:W-:Y:S05]  /*b6e0*/  @!P0 NANOSLEEP.SYNCS 0x989680 ;  /* 0x009896800000895d */ /* 0x004fea0003900000 */
[----:B------:R-:W2:Y:S02]  /*b6f0*/  @!P0 SYNCS.PHASECHK.TRANS64 P0, [R2+URZ+0x70], R5 ;  /* 0x00007005020085a7 */ /* 0x000ea400080010ff */
[----:B--2---:R-:W-:Y:S05]  /*b700*/  @!P0 BRA `(.L_x_135) ;  /* 0xfffffffc00f08947 */ /* 0x004fea000383ffff */
[----:B------:R-:W-:Y:S05]  /*b710*/  BRA `(.L_x_22) ;  /* 0xffffff6000687947 */ /* 0x000fea000383ffff */
.L_x_29:
[----:B-1----:R-:W-:-:S07]  /*b720*/  MOV R2, UR17 ;  /* 0x0000001100027c02 */ /* 0x002fce0008000f00 */
.L_x_136:
[----:B-1----:R1:W2:Y:S02]  /*b730*/  SYNCS.PHASECHK.TRANS64.TRYWAIT P0, [R2+URZ+0x70], R5 ;  /* 0x00007005020075a7 */ /* 0x0022a400080011ff */
[----:B--2---:R-:W-:Y:S05]  /*b740*/  @!P0 NANOSLEEP.SYNCS 0x989680 ;  /* 0x009896800000895d */ /* 0x004fea0003900000 */
[----:B------:R-:W2:Y:S02]  /*b750*/  @!P0 SYNCS.PHASECHK.TRANS64 P0, [R2+URZ+0x70], R5 ;  /* 0x00007005020085a7 */ /* 0x000ea400080010ff */
[----:B--2---:R-:W-:Y:S05]  /*b760*/  @!P0 BRA `(.L_x_136) ;  /* 0xfffffffc00f08947 */ /* 0x004fea000383ffff */
[----:B------:R-:W-:Y:S05]  /*b770*/  BRA `(.L_x_28) ;  /* 0xffffff6400107947 */ /* 0x000fea000383ffff */
.L_x_33:
[----:B-1----:R1:W2:Y:S02]  /*b780*/  SYNCS.PHASECHK.TRANS64.TRYWAIT P0, [R2+URZ+0x130], R3 ;  /* 0x00013003020075a7 */ /* 0x0022a400080011ff */
[----:B--2---:R-:W-:Y:S05]  /*b790*/  @!P0 NANOSLEEP.SYNCS 0x989680 ;  /* 0x009896800000895d */ /* 0x004fea0003900000 */
[----:B------:R-:W2:Y:S02]  /*b7a0*/  @!P0 SYNCS.PHASECHK.TRANS64 P0, [R2+URZ+0x130], R3 ;  /* 0x00013003020085a7 */ /* 0x000ea400080010ff */
[----:B--2---:R-:W-:Y:S05]  /*b7b0*/  @!P0 BRA `(.L_x_33) ;  /* 0xfffffffc00f08947 */ /* 0x004fea000383ffff */
[----:B------:R-:W-:Y:S05]  /*b7c0*/  BRA `(.L_x_137) ;  /* 0xffffff6400a07947 */ /* 0x000fea000383ffff */
.L_x_37:
[----:B----4-:R-:W-:-:S07]  /*b7d0*/  MOV R0, UR5 ;  /* 0x0000000500007c02 */ /* 0x010fce0008000f00 */
.L_x_138:
[----:B-1----:R1:W2:Y:S02]  /*b7e0*/  SYNCS.PHASECHK.TRANS64.TRYWAIT P0, [R0+URZ], R3 ;  /* 0x00000003000075a7 */ /* 0x0022a400080011ff */
[----:B--2---:R-:W-:Y:S05]  /*b7f0*/  @!P0 NANOSLEEP.SYNCS 0x989680 ;  /* 0x009896800000895d */ /* 0x004fea0003900000 */
[----:B------:R-:W2:Y:S02]  /*b800*/  @!P0 SYNCS.PHASECHK.TRANS64 P0, [R0+URZ], R3 ;  /* 0x00000003000085a7 */ /* 0x000ea400080010ff */
[----:B--2---:R-:W-:Y:S05]  /*b810*/  @!P0 BRA `(.L_x_138) ;  /* 0xfffffffc00f08947 */ /* 0x004fea000383ffff */
[----:B------:R-:W-:Y:S05]  /*b820*/  BRA `(.L_x_139) ;  /* 0xffffff6c00107947 */ /* 0x000fea000383ffff */
.L_x_38:
[----:B----4-:R-:W-:-:S07]  /*b830*/  MOV R0, UR5 ;  /* 0x0000000500007c02 */ /* 0x010fce0008000f00 */
.L_x_140:
[----:B-1----:R1:W2:Y:S02]  /*b840*/  SYNCS.PHASECHK.TRANS64.TRYWAIT P0, [R0+URZ], R3 ;  /* 0x00000003000075a7 */ /* 0x0022a400080011ff */
[----:B--2---:R-:W-:Y:S05]  /*b850*/  @!P0 NANOSLEEP.SYNCS 0x989680 ;  /* 0x009896800000895d */ /* 0x004fea0003900000 */
[----:B------:R-:W2:Y:S02]  /*b860*/  @!P0 SYNCS.PHASECHK.TRANS64 P0, [R0+URZ], R3 ;  /* 0x00000003000085a7 */ /* 0x000ea400080010ff */
[----:B--2---:R-:W-:Y:S05]  /*b870*/  @!P0 BRA `(.L_x_140) ;  /* 0xfffffffc00f08947 */ /* 0x004fea000383ffff */
[----:B------:R-:W-:Y:S05]  /*b880*/  BRA `(.L_x_141) ;  /* 0xffffff6c001c7947 */ /* 0x000fea000383ffff */
.L_x_39:
[----:B----4-:R-:W-:-:S07]  /*b890*/  MOV R0, UR5 ;  /* 0x0000000500007c02 */ /* 0x010fce0008000f00 */
.L_x_142:
[----:B-1----:R1:W2:Y:S02]  /*b8a0*/  SYNCS.PHASECHK.TRANS64.TRYWAIT P0, [R0+URZ], R3 ;  /* 0x00000003000075a7 */ /* 0x0022a400080011ff */
[----:B--2---:R-:W-:Y:S05]  /*b8b0*/  @!P0 NANOSLEEP.SYNCS 0x989680 ;  /* 0x009896800000895d */ /* 0x004fea0003900000 */
[----:B------:R-:W2:Y:S02]  /*b8c0*/  @!P0 SYNCS.PHASECHK.TRANS64 P0, [R0+URZ], R3 ;  /* 0x00000003000085a7 */ /* 0x000ea400080010ff */
[----:B--2---:R-:W-:Y:S05]  /*b8d0*/  @!P0 BRA `(.L_x_142) ;  /* 0xfffffffc00f08947 */ /* 0x004fea000383ffff */
[----:B------:R-:W-:Y:S05]  /*b8e0*/  BRA `(.L_x_143) ;  /* 0xffffff6c00287947 */ /* 0x000fea000383ffff */
.L_x_40:
[----:B----4-:R-:W-:-:S07]  /*b8f0*/  MOV R0, UR5 ;  /* 0x0000000500007c02 */ /* 0x010fce0008000f00 */
.L_x_144:
[----:B-1----:R1:W2:Y:S02]  /*b900*/  SYNCS.PHASECHK.TRANS64.TRYWAIT P0, [R0+URZ], R3 ;  /* 0x00000003000075a7 */ /* 0x0022a400080011ff */
[----:B--2---:R-:W-:Y:S05]  /*b910*/  @!P0 NANOSLEEP.SYNCS 0x989680 ;  /* 0x009896800000895d */ /* 0x004fea0003900000 */
[----:B------:R-:W2:Y:S02]  /*b920*/  @!P0 SYNCS.PHASECHK.TRANS64 P0, [R0+URZ], R3 ;  /* 0x00000003000085a7 */ /* 0x000ea400080010ff */
[----:B--2---:R-:W-:Y:S05]  /*b930*/  @!P0 BRA `(.L_x_144) ;  /* 0xfffffffc00f08947 */ /* 0x004fea000383ffff */
[----:B------:R-:W-:Y:S05]  /*b940*/  BRA `(.L_x_145) ;  /* 0xffffff6c00347947 */ /* 0x000fea000383ffff */
.L_x_41:
[----:B----4-:R-:W-:-:S07]  /*b950*/  MOV R0, UR5 ;  /* 0x0000000500007c02 */ /* 0x010fce0008000f00 */
.L_x_146:
[----:B-1----:R1:W2:Y:S02]  /*b960*/  SYNCS.PHASECHK.TRANS64.TRYWAIT P0, [R0+URZ], R3 ;  /* 0x00000003000075a7 */ /* 0x0022a400080011ff */
[----:B--2---:R-:W-:Y:S05]  /*b970*/  @!P0 NANOSLEEP.SYNCS 0x989680 ;  /* 0x009896800000895d */ /* 0x004fea0003900000 */
[----:B------:R-:W2:Y:S02]  /*b980*/  @!P0 SYNCS.PHASECHK.TRANS64 P0, [R0+URZ], R3 ;  /* 0x00000003000085a7 */ /* 0x000ea400080010ff */
[----:B--2---:R-:W-:Y:S05]  /*b990*/  @!P0 BRA `(.L_x_146) ;  /* 0xfffffffc00f08947 */ /* 0x004fea000383ffff */
[----:B------:R-:W-:Y:S05]  /*b9a0*/  BRA `(.L_x_147) ;  /* 0xffffff6c00407947 */ /* 0x000fea000383ffff */
.L_x_42:
[----:B----4-:R-:W-:-:S07]  /*b9b0*/  MOV R0, UR5 ;  /* 0x0000000500007c02 */ /* 0x010fce0008000f00 */
.L_x_148:
[----:B-1----:R1:W2:Y:S02]  /*b9c0*/  SYNCS.PHASECHK.TRANS64.TRYWAIT P0, [R0+URZ], R3 ;  /* 0x00000003000075a7 */ /* 0x0022a400080011ff */
[----:B--2---:R-:W-:Y:S05]  /*b9d0*/  @!P0 NANOSLEEP.SYNCS 0x989680 ;  /* 0x009896800000895d */ /* 0x004fea0003900000 */
[----:B------:R-:W2:Y:S02]  /*b9e0*/  @!P0 SYNCS.PHASECHK.TRANS64 P0, [R0+URZ], R3 ;  /* 0x00000003000085a7 */ /* 0x000ea400080010ff */
[----:B--2---:R-:W-:Y:S05]  /*b9f0*/  @!P0 BRA `(.L_x_148) ;  /* 0xfffffffc00f08947 */ /* 0x004fea000383ffff */
[----:B------:R-:W-:Y:S05]  /*ba00*/  BRA `(.L_x_149) ;  /* 0xffffff6c004c7947 */ /* 0x000fea000383ffff */
.L_x_43:
[----:B----4-:R-:W-:-:S07]  /*ba10*/  MOV R0, UR5 ;  /* 0x0000000500007c02 */ /* 0x010fce0008000f00 */
.L_x_150:
[----:B-1----:R1:W2:Y:S02]  /*ba20*/  SYNCS.PHASECHK.TRANS64.TRYWAIT P0, [R0+URZ], R3 ;  /* 0x00000003000075a7 */ /* 0x0022a400080011ff */
[----:B--2---:R-:W-:Y:S05]  /*ba30*/  @!P0 NANOSLEEP.SYNCS 0x989680 ;  /* 0x009896800000895d */ /* 0x004fea0003900000 */
[----:B------:R-:W2:Y:S02]  /*ba40*/  @!P0 SYNCS.PHASECHK.TRANS64 P0, [R0+URZ], R3 ;  /* 0x00000003000085a7 */ /* 0x000ea400080010ff */
[----:B--2---:R-:W-:Y:S05]  /*ba50*/  @!P0 BRA `(.L_x_150) ;  /* 0xfffffffc00f08947 */ /* 0x004fea000383ffff */
[----:B------:R-:W-:Y:S05]  /*ba60*/  BRA `(.L_x_151) ;  /* 0xffffff6c00587947 */ /* 0x000fea000383ffff */
.L_x_44:
[----:B----4-:R-:W-:-:S07]  /*ba70*/  MOV R0, UR5 ;  /* 0x0000000500007c02 */ /* 0x010fce0008000f00 */
.L_x_152:
[----:B-1----:R1:W2:Y:S02]  /*ba80*/  SYNCS.PHASECHK.TRANS64.TRYWAIT P0, [R0+URZ], R3 ;  /* 0x00000003000075a7 */ /* 0x0022a400080011ff */
[----:B--2---:R-:W-:Y:S05]  /*ba90*/  @!P0 NANOSLEEP.SYNCS 0x989680 ;  /* 0x009896800000895d */ /* 0x004fea0003900000 */
[----:B------:R-:W2:Y:S02]  /*baa0*/  @!P0 SYNCS.PHASECHK.TRANS64 P0, [R0+URZ], R3 ;  /* 0x00000003000085a7 */ /* 0x000ea400080010ff */
[----:B--2---:R-:W-:Y:S05]  /*bab0*/  @!P0 BRA `(.L_x_152) ;  /* 0xfffffffc00f08947 */ /* 0x004fea000383ffff */
[----:B------:R-:W-:Y:S05]  /*bac0*/  BRA `(.L_x_153) ;  /* 0xffffff6c00647947 */ /* 0x000fea000383ffff */
.L_x_45:
[----:B----4-:R-:W-:-:S07]  /*bad0*/  MOV R0, UR5 ;  /* 0x0000000500007c02 */ /* 0x010fce0008000f00 */
.L_x_154:
[----:B-1----:R1:W2:Y:S02]  /*bae0*/  SYNCS.PHASECHK.TRANS64.TRYWAIT P0, [R0+URZ], R3 ;  /* 0x00000003000075a7 */ /* 0x0022a400080011ff */
[----:B--2---:R-:W-:Y:S05]  /*baf0*/  @!P0 NANOSLEEP.SYNCS 0x989680 ;  /* 0x009896800000895d */ /* 0x004fea0003900000 */
[----:B------:R-:W2:Y:S02]  /*bb00*/  @!P0 SYNCS.PHASECHK.TRANS64 P0, [R0+URZ], R3 ;  /* 0x00000003000085a7 */ /* 0x000ea400080010ff */
[----:B--2---:R-:W-:Y:S05]  /*bb10*/  @!P0 BRA `(.L_x_154) ;  /* 0xfffffffc00f08947 */ /* 0x004fea000383ffff */
[----:B------:R-:W-:Y:S05]  /*bb20*/  BRA `(.L_x_155) ;  /* 0xffffff6c00707947 */ /* 0x000fea000383ffff */
.L_x_46:
[----:B----4-:R-:W-:-:S07]  /*bb30*/  MOV R0, UR5 ;  /* 0x0000000500007c02 */ /* 0x010fce0008000f00 */
.L_x_156:
[----:B-1----:R1:W2:Y:S02]  /*bb40*/  SYNCS.PHASECHK.TRANS64.TRYWAIT P0, [R0+URZ], R3 ;  /* 0x00000003000075a7 */ /* 0x0022a400080011ff */
[----:B--2---:R-:W-:Y:S05]  /*bb50*/  @!P0 NANOSLEEP.SYNCS 0x989680 ;  /* 0x009896800000895d */ /* 0x004fea0003900000 */
[----:B------:R-:W2:Y:S02]  /*bb60*/  @!P0 SYNCS.PHASECHK.TRANS64 P0, [R0+URZ], R3 ;  /* 0x00000003000085a7 */ /* 0x000ea400080010ff */
[----:B--2---:R-:W-:Y:S05]  /*bb70*/  @!P0 BRA `(.L_x_156) ;  /* 0xfffffffc00f08947 */ /* 0x004fea000383ffff */
[----:B------:R-:W-:Y:S05]  /*bb80*/  BRA `(.L_x_157) ;  /* 0xffffff6c007c7947 */ /* 0x000fea000383ffff */
.L_x_47:
[----:B----4-:R-:W-:-:S07]  /*bb90*/  MOV R0, UR5 ;  /* 0x0000000500007c02 */ /* 0x010fce0008000f00 */
.L_x_158:
[----:B-1----:R1:W2:Y:S02]  /*bba0*/  SYNCS.PHASECHK.TRANS64.TRYWAIT P0, [R0+URZ], R3 ;  /* 0x00000003000075a7 */ /* 0x0022a400080011ff */
[----:B--2---:R-:W-:Y:S05]  /*bbb0*/  @!P0 NANOSLEEP.SYNCS 0x989680 ;  /* 0x009896800000895d */ /* 0x004fea0003900000 */
[----:B------:R-:W2:Y:S02]  /*bbc0*/  @!P0 SYNCS.PHASECHK.TRANS64 P0, [R0+URZ], R3 ;  /* 0x00000003000085a7 */ /* 0x000ea400080010ff */
[----:B--2---:R-:W-:Y:S05]  /*bbd0*/  @!P0 BRA `(.L_x_158) ;  /* 0xfffffffc00f08947 */ /* 0x004fea000383ffff */
[----:B------:R-:W-:Y:S05]  /*bbe0*/  BRA `(.L_x_159) ;  /* 0xffffff6c00887947 */ /* 0x000fea000383ffff */
.L_x_48:
[----:B----4-:R-:W-:-:S07]  /*bbf0*/  MOV R0, UR5 ;  /* 0x0000000500007c02 */ /* 0x010fce0008000f00 */
.L_x_160:
[----:B-1----:R1:W2:Y:S02]  /*bc00*/  SYNCS.PHASECHK.TRANS64.TRYWAIT P0, [R0+URZ], R3 ;  /* 0x00000003000075a7 */ /* 0x0022a400080011ff */
[----:B--2---:R-:W-:Y:S05]  /*bc10*/  @!P0 NANOSLEEP.SYNCS 0x989680 ;  /* 0x009896800000895d */ /* 0x004fea0003900000 */
[----:B------:R-:W2:Y:S02]  /*bc20*/  @!P0 SYNCS.PHASECHK.TRANS64 P0, [R0+URZ], R3 ;  /* 0x00000003000085a7 */ /* 0x000ea400080010ff */
[----:B--2---:R-:W-:Y:S05]  /*bc30*/  @!P0 BRA `(.L_x_160) ;  /* 0xfffffffc00f08947 */ /* 0x004fea000383ffff */
[----:B------:R-:W-:Y:S05]  /*bc40*/  BRA `(.L_x_161) ;  /* 0xffffff6c00947947 */ /* 0x000fea000383ffff */
.L_x_49:
[----:B----4-:R-:W-:-:S07]  /*bc50*/  MOV R0, UR5 ;  /* 0x0000000500007c02 */ /* 0x010fce0008000f00 */
.L_x_162:
[----:B-1----:R1:W2:Y:S02]  /*bc60*/  SYNCS.PHASECHK.TRANS64.TRYWAIT P0, [R0+URZ], R3 ;  /* 0x00000003000075a7 */ /* 0x0022a400080011ff */
[----:B--2---:R-:W-:Y:S05]  /*bc70*/  @!P0 NANOSLEEP.SYNCS 0x989680 ;  /* 0x009896800000895d */ /* 0x004fea0003900000 */
[----:B------:R-:W2:Y:S02]  /*bc80*/  @!P0 SYNCS.PHASECHK.TRANS64 P0, [R0+URZ], R3 ;  /* 0x00000003000085a7 */ /* 0x000ea400080010ff */
[----:B--2---:R-:W-:Y:S05]  /*bc90*/  @!P0 BRA `(.L_x_162) ;  /* 0xfffffffc00f08947 */ /* 0x004fea000383ffff */
[----:B------:R-:W-:Y:S05]  /*bca0*/  BRA `(.L_x_163) ;  /* 0xffffff6c00a07947 */ /* 0x000fea000383ffff */
.L_x_52:
[----:B-1----:R1:W2:Y:S02]  /*bcb0*/  SYNCS.PHASECHK.TRANS64.TRYWAIT P0, [R0+URZ+0x170], R5 ;  /* 0x00017005000075a7 */ /* 0x0022a400080011ff */
[----:B--2---:R-:W-:Y:S05]  /*bcc0*/  @!P0 NANOSLEEP.SYNCS 0x989680 ;  /* 0x009896800000895d */ /* 0x004fea0003900000 */
[----:B------:R-:W2:Y:S02]  /*bcd0*/  @!P0 SYNCS.PHASECHK.TRANS64 P0, [R0+URZ+0x170], R5 ;  /* 0x00017005000085a7 */ /* 0x000ea400080010ff */
[----:B--2---:R-:W-:Y:S05]  /*bce0*/  @!P0 BRA `(.L_x_52) ;  /* 0xfffffffc00f08947 */ /* 0x004fea000383ffff */
[----:B------:R-:W-:Y:S05]  /*bcf0*/  BRA `(.L_x_164) ;  /* 0xffffff6c00fc7947 */ /* 0x000fea000383ffff */
.L_x_53:
[----:B------:R-:W-:-:S07]  /*bd00*/  MOV R0, UR5 ;  /* 0x0000000500007c02 */ /* 0x000fce0008000f00 */
.L_x_165:
[----:B-1----:R1:W2:Y:S02]  /*bd10*/  SYNCS.PHASECHK.TRANS64.TRYWAIT P0, [R0+URZ+0x140], R5 ;  /* 0x00014005000075a7 */ /* 0x0022a400080011ff */
[----:B--2---:R-:W-:Y:S05]  /*bd20*/  @!P0 NANOSLEEP.SYNCS 0x989680 ;  /* 0x009896800000895d */ /* 0x004fea0003900000 */
[----:B------:R-:W2:Y:S02]  /*bd30*/  @!P0 SYNCS.PHASECHK.TRANS64 P0, [R0+URZ+0x140], R5 ;  /* 0x00014005000085a7 */ /* 0x000ea400080010ff */
[----:B--2---:R-:W-:Y:S05]  /*bd40*/  @!P0 BRA `(.L_x_165) ;  /* 0xfffffffc00f08947 */ /* 0x004fea000383ffff */
[----:B------:R-:W-:Y:S05]  /*bd50*/  BRA `(.L_x_166) ;  /* 0xffffff70000c7947 */ /* 0x000fea000383ffff */
.L_x_54:
[----:B-1----:R1:W2:Y:S02]  /*bd60*/  SYNCS.PHASECHK.TRANS64.TRYWAIT P1, [R0+URZ+0x130], R5 ;  /* 0x00013005000075a7 */ /* 0x0022a400080211ff */
[----:B--2---:R-:W-:Y:S05]  /*bd70*/  @!P1 NANOSLEEP.SYNCS 0x989680 ;  /* 0x009896800000995d */ /* 0x004fea0003900000 */
[----:B------:R-:W2:Y:S02]  /*bd80*/  @!P1 SYNCS.PHASECHK.TRANS64 P1, [R0+URZ+0x130], R5 ;  /* 0x00013005000095a7 */ /* 0x000ea400080210ff */
[----:B--2---:R-:W-:Y:S05]  /*bd90*/  @!P1 BRA `(.L_x_54) ;  /* 0xfffffffc00f09947 */ /* 0x004fea000383ffff */
[----:B------:R-:W-:Y:S05]  /*bda0*/  BRA `(.L_x_167) ;  /* 0xffffff70003c7947 */ /* 0x000fea000383ffff */
.L_x_57:
[----:B------:R-:W-:-:S07]  /*bdb0*/  MOV R0, UR5 ;  /* 0x0000000500007c02 */ /* 0x000fce0008000f00 */
.L_x_168:
[----:B-1----:R1:W2:Y:S02]  /*bdc0*/  SYNCS.PHASECHK.TRANS64.TRYWAIT P0, [R0+URZ+0x140], R3 ;  /* 0x00014003000075a7 */ /* 0x0022a400080011ff */
[----:B--2---:R-:W-:Y:S05]  /*bdd0*/  @!P0 NANOSLEEP.SYNCS 0x989680 ;  /* 0x009896800000895d */ /* 0x004fea0003900000 */
[----:B------:R-:W2:Y:S02]  /*bde0*/  @!P0 SYNCS.PHASECHK.TRANS64 P0, [R0+URZ+0x140], R3 ;  /* 0x00014003000085a7 */ /* 0x000ea400080010ff */
[----:B--2---:R-:W-:Y:S05]  /*bdf0*/  @!P0 BRA `(.L_x_168) ;  /* 0xfffffffc00f08947 */ /* 0x004fea000383ffff */
[----:B------:R-:W-:Y:S05]  /*be00*/  BRA `(.L_x_56) ;  /* 0xffffff7000907947 */ /* 0x000fea000383ffff */
.L_x_64:
[----:B-1----:R1:W2:Y:S02]  /*be10*/  SYNCS.PHASECHK.TRANS64.TRYWAIT P1, [R0+URZ+0x130], R5 ;  /* 0x00013005000075a7 */ /* 0x0022a400080211ff */
[----:B--2---:R-:W-:Y:S05]  /*be20*/  @!P1 NANOSLEEP.SYNCS 0x989680 ;  /* 0x009896800000995d */ /* 0x004fea0003900000 */
[----:B------:R-:W2:Y:S02]  /*be30*/  @!P1 SYNCS.PHASECHK.TRANS64 P1, [R0+URZ+0x130], R5 ;  /* 0x00013005000095a7 */ /* 0x000ea400080210ff */
[----:B--2---:R-:W-:Y:S05]  /*be40*/  @!P1 BRA `(.L_x_64) ;  /* 0xfffffffc00f09947 */ /* 0x004fea000383ffff */
[----:B------:R-:W-:Y:S05]  /*be50*/  BRA `(.L_x_169) ;  /* 0xffffff7400e87947 */ /* 0x000fea000383ffff */
.L_x_65:
[----:B------:R-:W-:-:S07]  /*be60*/  MOV R3, UR9 ;  /* 0x0000000900037c02 */ /* 0x000fce0008000f00 */
.L_x_170:
[----:B-1----:R1:W2:Y:S02]  /*be70*/  SYNCS.PHASECHK.TRANS64.TRYWAIT P0, [R3+URZ+0x160], R0 ;  /* 0x00016000030075a7 */ /* 0x0022a400080011ff */
[----:B--2---:R-:W-:Y:S05]  /*be80*/  @!P0 NANOSLEEP.SYNCS 0x989680 ;  /* 0x009896800000895d */ /* 0x004fea0003900000 */
[----:B------:R-:W2:Y:S02]  /*be90*/  @!P0 SYNCS.PHASECHK.TRANS64 P0, [R3+URZ+0x160], R0 ;  /* 0x00016000030085a7 */ /* 0x000ea400080010ff */
[----:B--2---:R-:W-:Y:S05]  /*bea0*/  @!P0 BRA `(.L_x_170) ;  /* 0xfffffffc00f08947 */ /* 0x004fea000383ffff */
[----:B------:R-:W-:Y:S05]  /*beb0*/  BRA `(.L_x_171) ;  /* 0xffffff78001c7947 */ /* 0x000fea000383ffff */
.L_x_68:
[----:B------:R-:W-:Y:S07]  /*bec0*/  MOV R0, UR7 ;  /* 0x0000000700007c02 */ /* 0x000fee0008000f00 */
.L_x_172:
[----:B-1----:R1:W2:Y:S02]  /*bed0*/  SYNCS.PHASECHK.TRANS64.TRYWAIT P0, [R0+URZ], R3 ;  /* 0x00000003000075a7 */ /* 0x0022a400080011ff */
[----:B--2---:R-:W-:Y:S05]  /*bee0*/  @!P0 NANOSLEEP.SYNCS 0x989680 ;  /* 0x009896800000895d */ /* 0x004fea0003900000 */
[----:B------:R-:W2:Y:S02]  /*bef0*/  @!P0 SYNCS.PHASECHK.TRANS64 P0, [R0+URZ], R3 ;  /* 0x00000003000085a7 */ /* 0x000ea400080010ff */
[----:B--2---:R-:W-:Y:S05]  /*bf00*/  @!P0 BRA `(.L_x_172) ;  /* 0xfffffffc00f08947 */ /* 0x004fea000383ffff */
[----:B------:R-:W-:Y:S05]  /*bf10*/  BRA `(.L_x_67) ;  /* 0xffffff78003c7947 */ /* 0x000fea000383ffff */
.L_x_71:
[----:B------:R-:W-:-:S07]  /*bf20*/  MOV R0, UR5 ;  /* 0x0000000500007c02 */ /* 0x000fce0008000f00 */
.L_x_173:
[----:B--2---:R2:W3:Y:S02]  /*bf30*/  SYNCS.PHASECHK.TRANS64.TRYWAIT P0, [R0+URZ], R3 ;  /* 0x00000003000075a7 */ /* 0x0044e400080011ff */
[----:B---3--:R-:W-:Y:S05]  /*bf40*/  @!P0 NANOSLEEP.SYNCS 0x989680 ;  /* 0x009896800000895d */ /* 0x008fea0003900000 */
[----:B------:R-:W3:Y:S02]  /*bf50*/  @!P0 SYNCS.PHASECHK.TRANS64 P0, [R0+URZ], R3 ;  /* 0x00000003000085a7 */ /* 0x000ee400080010ff */
[----:B---3--:R-:W-:Y:S05]  /*bf60*/  @!P0 BRA `(.L_x_173) ;  /* 0xfffffffc00f08947 */ /* 0x008fea000383ffff */
[----:B------:R-:W-:Y:S05]  /*bf70*/  BRA `(.L_x_174) ;  /* 0xffffff7800dc7947 */ /* 0x000fea000383ffff */
.L_x_72:
[----:B------:R-:W-:-:S07]  /*bf80*/  MOV R0, UR7 ;  /* 0x0000000700007c02 */ /* 0x000fce0008000f00 */
.L_x_175:
[----:B--2---:R2:W3:Y:S02]  /*bf90*/  SYNCS.PHASECHK.TRANS64.TRYWAIT P0, [R0+URZ], R3 ;  /* 0x00000003000075a7 */ /* 0x0044e400080011ff */
[----:B---3--:R-:W-:Y:S05]  /*bfa0*/  @!P0 NANOSLEEP.SYNCS 0x989680 ;  /* 0x009896800000895d */ /* 0x008fea0003900000 */
[----:B------:R-:W3:Y:S02]  /*bfb0*/  @!P0 SYNCS.PHASECHK.TRANS64 P0, [R0+URZ], R3 ;  /* 0x00000003000085a7 */ /* 0x000ee400080010ff */
[----:B---3--:R-:W-:Y:S05]  /*bfc0*/  @!P0 BRA `(.L_x_175) ;  /* 0xfffffffc00f08947 */ /* 0x008fea000383ffff */
[----:B------:R-:W-:Y:S05]  /*bfd0*/  BRA `(.L_x_176) ;  /* 0xffffff7800e87947 */ /* 0x000fea000383ffff */
.L_x_77:
[----:B--2---:R2:W3:Y:S02]  /*bfe0*/  SYNCS.PHASECHK.TRANS64.TRYWAIT P0, [R0+URZ+0x130], R3 ;  /* 0x00013003000075a7 */ /* 0x0044e400080011ff */
[----:B---3--:R-:W-:Y:S05]  /*bff0*/  @!P0 NANOSLEEP.SYNCS 0x989680 ;  /* 0x009896800000895d */ /* 0x008fea0003900000 */
[----:B------:R-:W3:Y:S02]  /*c000*/  @!P0 SYNCS.PHASECHK.TRANS64 P0, [R0+URZ+0x130], R3 ;  /* 0x00013003000085a7 */ /* 0x000ee400080010ff */
[----:B---3--:R-:W-:Y:S05]  /*c010*/  @!P0 BRA `(.L_x_77) ;  /* 0xfffffffc00f08947 */ /* 0x008fea000383ffff */
[----:B------:R-:W-:Y:S05]  /*c020*/  BRA `(.L_x_177) ;  /* 0xffffff7c00f47947 */ /* 0x000fea000383ffff */
.L_x_80:
[----:B------:R-:W-:Y:S07]  /*c030*/  MOV R0, UR7 ;  /* 0x0000000700007c02 */ /* 0x000fee0008000f00 */
.L_x_178:
[----:B--2---:R2:W3:Y:S02]  /*c040*/  SYNCS.PHASECHK.TRANS64.TRYWAIT P0, [R0+URZ+0x128], R3 ;  /* 0x00012803000075a7 */ /* 0x0044e400080011ff */
[----:B---3--:R-:W-:Y:S05]  /*c050*/  @!P0 NANOSLEEP.SYNCS 0x989680 ;  /* 0x009896800000895d */ /* 0x008fea0003900000 */
[----:B------:R-:W3:Y:S02]  /*c060*/  @!P0 SYNCS.PHASECHK.TRANS64 P0, [R0+URZ+0x128], R3 ;  /* 0x00012803000085a7 */ /* 0x000ee400080010ff */
[----:B---3--:R-:W-:Y:S05]  /*c070*/  @!P0 BRA `(.L_x_178) ;  /* 0xfffffffc00f08947 */ /* 0x008fea000383ffff */
[----:B------:R-:W-:Y:S05]  /*c080*/  BRA `(.L_x_79) ;  /* 0xffffff8000d47947 */ /* 0x000fea000383ffff */
.L_x_83:
[----:B------:R-:W-:Y:S07]  /*c090*/  MOV R3, UR7 ;  /* 0x0000000700037c02 */ /* 0x000fee0008000f00 */
.L_x_179:
[----:B-1----:R1:W2:Y:S02]  /*c0a0*/  SYNCS.PHASECHK.TRANS64.TRYWAIT P0, [R3+URZ+0x100], R12 ;  /* 0x0001000c030075a7 */ /* 0x0022a400080011ff */
[----:B--2---:R-:W-:Y:S05]  /*c0b0*/  @!P0 NANOSLEEP.SYNCS 0x989680 ;  /* 0x009896800000895d */ /* 0x004fea0003900000 */
[----:B------:R-:W2:Y:S02]  /*c0c0*/  @!P0 SYNCS.PHASECHK.TRANS64 P0, [R3+URZ+0x100], R12 ;  /* 0x0001000c030085a7 */ /* 0x000ea400080010ff */
[----:B--2---:R-:W-:Y:S05]  /*c0d0*/  @!P0 BRA `(.L_x_179) ;  /* 0xfffffffc00f08947 */ /* 0x004fea000383ffff */
[----:B------:R-:W-:Y:S05]  /*c0e0*/  BRA `(.L_x_180) ;  /* 0xffffff84004c7947 */ /* 0x000fea000383ffff */
.L_x_84:
[----:B-1----:R-:W-:Y:S07]  /*c0f0*/  MOV R3, UR7 ;  /* 0x0000000700037c02 */ /* 0x002fee0008000f00 */
.L_x_181:
[----:B-1----:R1:W2:Y:S02]  /*c100*/  SYNCS.PHASECHK.TRANS64.TRYWAIT P0, [R3+URZ+0x108], R12 ;  /* 0x0001080c030075a7 */ /* 0x0022a400080011ff */
[----:B--2---:R-:W-:Y:S05]  /*c110*/  @!P0 NANOSLEEP.SYNCS 0x989680 ;  /* 0x009896800000895d */ /* 0x004fea0003900000 */
[----:B------:R-:W2:Y:S02]  /*c120*/  @!P0 SYNCS.PHASECHK.TRANS64 P0, [R3+URZ+0x108], R12 ;  /* 0x0001080c030085a7 */ /* 0x000ea400080010ff */
[----:B--2---:R-:W-:Y:S05]  /*c130*/  @!P0 BRA `(.L_x_181) ;  /* 0xfffffffc00f08947 */ /* 0x004fea000383ffff */
[----:B------:R-:W-:Y:S05]  /*c140*/  BRA `(.L_x_182) ;  /* 0xffffff8400887947 */ /* 0x000fea000383ffff */
.L_x_85:
[----:B-1----:R-:W-:Y:S07]  /*c150*/  MOV R3, UR7 ;  /* 0x0000000700037c02 */ /* 0x002fee0008000f00 */
.L_x_183:
[----:B-1----:R1:W2:Y:S02]  /*c160*/  SYNCS.PHASECHK.TRANS64.TRYWAIT P0, [R3+URZ+0x110], R12 ;  /* 0x0001100c030075a7 */ /* 0x0022a400080011ff */
[----:B--2---:R-:W-:Y:S05]  /*c170*/  @!P0 NANOSLEEP.SYNCS 0x989680 ;  /* 0x009896800000895d */ /* 0x004fea0003900000 */
[----:B------:R-:W2:Y:S02]  /*c180*/  @!P0 SYNCS.PHASECHK.TRANS64 P0, [R3+URZ+0x110], R12 ;  /* 0x0001100c030085a7 */ /* 0x000ea400080010ff */
[----:B--2---:R-:W-:Y:S05]  /*c190*/  @!P0 BRA `(.L_x_183) ;  /* 0xfffffffc00f08947 */ /* 0x004fea000383ffff */
[----:B------:R-:W-:Y:S05]  /*c1a0*/  BRA `(.L_x_184) ;  /* 0xffffff8400d07947 */ /* 0x000fea000383ffff */
.L_x_86:
[----:B------:R-:W-:Y:S07]  /*c1b0*/  MOV R3, UR7 ;  /* 0x0000000700037c02 */ /* 0x000fee0008000f00 */
.L_x_185:
[----:B-1----:R1:W2:Y:S02]  /*c1c0*/  SYNCS.PHASECHK.TRANS64.TRYWAIT P0, [R3+URZ+0x118], R12 ;  /* 0x0001180c030075a7 */ /* 0x0022a400080011ff */
[----:B--2---:R-:W-:Y:S05]  /*c1d0*/  @!P0 NANOSLEEP.SYNCS 0x989680 ;  /* 0x009896800000895d */ /* 0x004fea0003900000 */
[----:B------:R-:W2:Y:S02]  /*c1e0*/  @!P0 SYNCS.PHASECHK.TRANS64 P0, [R3+URZ+0x118], R12 ;  /* 0x0001180c030085a7 */ /* 0x000ea400080010ff */
[----:B--2---:R-:W-:Y:S05]  /*c1f0*/  @!P0 BRA `(.L_x_185) ;  /* 0xfffffffc00f08947 */ /* 0x004fea000383ffff */
[----:B------:R-:W-:Y:S05]  /*c200*/  BRA `(.L_x_186) ;  /* 0xffffff8800587947 */ /* 0x000fea000383ffff */
.L_x_88:
[----:B------:R-:W-:-:S07]  /*c210*/  MOV R0, UR7 ;  /* 0x0000000700007c02 */ /* 0x000fce0008000f00 */
.L_x_187:
[----:B-1----:R1:W3:Y:S02]  /*c220*/  SYNCS.PHASECHK.TRANS64.TRYWAIT P0, [R0+URZ+0x100], R3 ;  /* 0x00010003000075a7 */ /* 0x0022e400080011ff */
[----:B---3--:R-:W-:Y:S05]  /*c230*/  @!P0 NANOSLEEP.SYNCS 0x989680 ;  /* 0x009896800000895d */ /* 0x008fea0003900000 */
[----:B------:R-:W3:Y:S02]  /*c240*/  @!P0 SYNCS.PHASECHK.TRANS64 P0, [R0+URZ+0x100], R3 ;  /* 0x00010003000085a7 */ /* 0x000ee400080010ff */
[----:B---3--:R-:W-:Y:S05]  /*c250*/  @!P0 BRA `(.L_x_187) ;  /* 0xfffffffc00f08947 */ /* 0x008fea000383ffff */
[----:B------:R-:W-:Y:S05]  /*c260*/  BRA `(.L_x_188) ;  /* 0xffffff8800c87947 */ /* 0x000fea000383ffff */
.L_x_89:
[----:B-1----:R-:W-:-:S07]  /*c270*/  MOV R0, UR7 ;  /* 0x0000000700007c02 */ /* 0x002fce0008000f00 */
.L_x_189:
[----:B-1----:R1:W3:Y:S02]  /*c280*/  SYNCS.PHASECHK.TRANS64.TRYWAIT P0, [R0+URZ+0x108], R3 ;  /* 0x00010803000075a7 */ /* 0x0022e400080011ff */
[----:B---3--:R-:W-:Y:S05]  /*c290*/  @!P0 NANOSLEEP.SYNCS 0x989680 ;  /* 0x009896800000895d */ /* 0x008fea0003900000 */
[----:B------:R-:W3:Y:S02]  /*c2a0*/  @!P0 SYNCS.PHASECHK.TRANS64 P0, [R0+URZ+0x108], R3 ;  /* 0x00010803000085a7 */ /* 0x000ee400080010ff */
[----:B---3--:R-:W-:Y:S05]  /*c2b0*/  @!P0 BRA `(.L_x_189) ;  /* 0xfffffffc00f08947 */ /* 0x008fea000383ffff */
[----:B------:R-:W-:Y:S05]  /*c2c0*/  BRA `(.L_x_190) ;  /* 0xffffff8800b87947 */ /* 0x000fea000383ffff */
.L_x_90:
[----:B-1----:R-:W-:-:S07]  /*c2d0*/  MOV R0, UR7 ;  /* 0x0000000700007c02 */ /* 0x002fce0008000f00 */
.L_x_191:
[----:B-1----:R1:W3:Y:S02]  /*c2e0*/  SYNCS.PHASECHK.TRANS64.TRYWAIT P0, [R0+URZ+0x110], R3 ;  /* 0x00011003000075a7 */ /* 0x0022e400080011ff */
[----:B---3--:R-:W-:Y:S05]  /*c2f0*/  @!P0 NANOSLEEP.SYNCS 0x989680 ;  /* 0x009896800000895d */ /* 0x008fea0003900000 */
[----:B------:R-:W3:Y:S02]  /*c300*/  @!P0 SYNCS.PHASECHK.TRANS64 P0, [R0+URZ+0x110], R3 ;  /* 0x00011003000085a7 */ /* 0x000ee400080010ff */
[----:B---3--:R-:W-:Y:S05]  /*c310*/  @!P0 BRA `(.L_x_191) ;  /* 0xfffffffc00f08947 */ /* 0x008fea000383ffff */
[----:B------:R-:W-:Y:S05]  /*c320*/  BRA `(.L_x_192) ;  /* 0xffffff8800a87947 */ /* 0x000fea000383ffff */
.L_x_92:
[----:B--2---:R2:W4:Y:S02]  /*c330*/  SYNCS.PHASECHK.TRANS64.TRYWAIT P0, [R0+URZ+0x130], R3 ;  /* 0x00013003000075a7 */ /* 0x00452400080011ff */
[----:B----4-:R-:W-:Y:S05]  /*c340*/  @!P0 NANOSLEEP.SYNCS 0x989680 ;  /* 0x009896800000895d */ /* 0x010fea0003900000 */
[----:B------:R-:W4:Y:S02]  /*c350*/  @!P0 SYNCS.PHASECHK.TRANS64 P0, [R0+URZ+0x130], R3 ;  /* 0x00013003000085a7 */ /* 0x000f2400080010ff */
[----:B----4-:R-:W-:Y:S05]  /*c360*/  @!P0 BRA `(.L_x_92) ;  /* 0xfffffffc00f08947 */ /* 0x010fea000383ffff */
[----:B------:R-:W-:Y:S05]  /*c370*/  BRA `(.L_x_193) ;  /* 0xffffff8c00747947 */ /* 0x000fea000383ffff */
.L_x_103:
[----:B-1----:R1:W3:Y:S02]  /*c380*/  SYNCS.PHASECHK.TRANS64.TRYWAIT P1, [R3+URZ+0xe0], R0 ;  /* 0x0000e000030075a7 */ /* 0x0022e400080211ff */
[----:B---3--:R-:W-:Y:S05]  /*c390*/  @!P1 NANOSLEEP.SYNCS 0x989680 ;  /* 0x009896800000995d */ /* 0x008fea0003900000 */
[----:B------:R-:W3:Y:S02]  /*c3a0*/  @!P1 SYNCS.PHASECHK.TRANS64 P1, [R3+URZ+0xe0], R0 ;  /* 0x0000e000030095a7 */ /* 0x000ee400080210ff */
[----:B---3--:R-:W-:Y:S05]  /*c3b0*/  @!P1 BRA `(.L_x_103) ;  /* 0xfffffffc00f09947 */ /* 0x008fea000383ffff */
[----:B------:R-:W-:Y:S05]  /*c3c0*/  BRA `(.L_x_102) ;  /* 0xffffff98009c7947 */ /* 0x000fea000383ffff */
.L_x_105:
[----:B---3--:R3:W4:Y:S02]  /*c3d0*/  SYNCS.PHASECHK.TRANS64.TRYWAIT P0, [R108+URZ+0x150], R5 ;  /* 0x000150056c0075a7 */ /* 0x00872400080011ff */
[----:B----4-:R-:W-:Y:S05]  /*c3e0*/  @!P0 NANOSLEEP.SYNCS 0x989680 ;  /* 0x009896800000895d */ /* 0x010fea0003900000 */
[----:B------:R-:W4:Y:S02]  /*c3f0*/  @!P0 SYNCS.PHASECHK.TRANS64 P0, [R108+URZ+0x150], R5 ;  /* 0x000150056c0085a7 */ /* 0x000f2400080010ff */
[----:B----4-:R-:W-:Y:S05]  /*c400*/  @!P0 BRA `(.L_x_105) ;  /* 0xfffffffc00f08947 */ /* 0x010fea000383ffff */
[----:B------:R-:W-:Y:S05]  /*c410*/  BRA `(.L_x_104) ;  /* 0xffffff9800f87947 */ /* 0x000fea000383ffff */
.L_x_113:
[----:B--2---:R2:W3:Y:S02]  /*c420*/  SYNCS.PHASECHK.TRANS64.TRYWAIT P0, [R118+URZ+0xe0], R3 ;  /* 0x0000e003760075a7 */ /* 0x0044e400080011ff */
[----:B---3--:R-:W-:Y:S05]  /*c430*/  @!P0 NANOSLEEP.SYNCS 0x989680 ;  /* 0x009896800000895d */ /* 0x008fea0003900000 */
[----:B------:R-:W3:Y:S02]  /*c440*/  @!P0 SYNCS.PHASECHK.TRANS64 P0, [R118+URZ+0xe0], R3 ;  /* 0x0000e003760085a7 */ /* 0x000ee400080010ff */
[----:B---3--:R-:W-:Y:S05]  /*c450*/  @!P0 BRA `(.L_x_113) ;  /* 0xfffffffc00f08947 */ /* 0x008fea000383ffff */
[----:B------:R-:W-:Y:S05]  /*c460*/  BRA `(.L_x_112) ;  /* 0xffffffac00fc7947 */ /* 0x000fea000383ffff */
.L_x_121:
[----:B--2---:R2:W3:Y:S02]  /*c470*/  SYNCS.PHASECHK.TRANS64.TRYWAIT P0, [R0+URZ+0xe0], R7 ;  /* 0x0000e007000075a7 */ /* 0x0044e400080011ff */
[----:B---3--:R-:W-:Y:S05]  /*c480*/  @!P0 NANOSLEEP.SYNCS 0x989680 ;  /* 0x009896800000895d */ /* 0x008fea0003900000 */
[----:B------:R-:W3:Y:S02]  /*c490*/  @!P0 SYNCS.PHASECHK.TRANS64 P0, [R0+URZ+0xe0], R7 ;  /* 0x0000e007000085a7 */ /* 0x000ee400080010ff */
[----:B---3--:R-:W-:Y:S05]  /*c4a0*/  @!P0 BRA `(.L_x_121) ;  /* 0xfffffffc00f08947 */ /* 0x008fea000383ffff */
[----:B------:R-:W-:Y:S05]  /*c4b0*/  BRA `(.L_x_120) ;  /* 0xffffffc400507947 */ /* 0x000fea000383ffff */
.L_x_129:
[----:B--2---:R2:W3:Y:S02]  /*c4c0*/  SYNCS.PHASECHK.TRANS64.TRYWAIT P0, [R0+URZ+0xe0], R5 ;  /* 0x0000e005000075a7 */ /* 0x0044e400080011ff */
[----:B---3--:R-:W-:Y:S05]  /*c4d0*/  @!P0 NANOSLEEP.SYNCS 0x989680 ;  /* 0x009896800000895d */ /* 0x008fea0003900000 */
[----:B------:R-:W3:Y:S02]  /*c4e0*/  @!P0 SYNCS.PHASECHK.TRANS64 P0, [R0+URZ+0xe0], R5 ;  /* 0x0000e005000085a7 */ /* 0x000ee400080010ff */
[----:B---3--:R-:W-:Y:S05]  /*c4f0*/  @!P0 BRA `(.L_x_129) ;  /* 0xfffffffc00f08947 */ /* 0x008fea000383ffff */
[----:B------:R-:W-:Y:S05]  /*c500*/  BRA `(.L_x_128) ;  /* 0xffffffd800b07947 */ /* 0x000fea000383ffff */
        .weak           $__internal_0_$__cuda_sm10x_tcgen05_guardrail_trap_col_being_dealloced_not_returned_by_alloc
        .type           $__internal_0_$__cuda_sm10x_tcgen05_guardrail_trap_col_being_dealloced_not_returned_by_alloc,@function
        .size           $__internal_0_$__cuda_sm10x_tcgen05_guardrail_trap_col_being_dealloced_not_returned_by_alloc,($__internal_1_$__cuda_sm10x_tcgen05_guardrail_trap_phase_invalid_during_alloc - $__internal_0_$__cuda_sm10x_tcgen05_guardrail_trap_col_being_dealloced_not_returned_by_alloc)
$__internal_0_$__cuda_sm10x_tcgen05_guardrail_trap_col_being_dealloced_not_returned_by_alloc:
[----:B------:R-:W-:Y:S05]  /*c510*/  BPT.TRAP 0x1 ;  /* 0x000000040000795c */ /* 0x000fea0000300000 */
[----:B------:R-:W-:-:S04]  /*c520*/  HFMA2 R3, -RZ, RZ, 0, 0 ;  /* 0x00000000ff037431 */ /* 0x000fc800000001ff */
[----:B------:R-:W-:Y:S05]  /*c530*/  RET.REL.NODEC R2 `(_ZN7cutlass13device_kernelINS_4gemm6kernel13GemmUniversalIN4cute5tupleIJiiiiEEENS1_10collective13CollectiveMmaINS1_35MainloopSm100TmaUmmaWarpSpecializedILi14ELi2ELi2ENS5_IJNS4_1CILi1EEESB_SB_EEEEENS5_IJNSA_ILi128EEENSA_ILi256EEENSA_ILi32EEEEEEaNS5_IJlSB_lEEEaSI_NS4_8TiledMMAINS4_8MMA_AtomIJNS4_15SM100_MMA_S8_SSIaaiLi128ELi256ELNS4_4UMMA5MajorE0ELSN_0ELNSM_8SaturateE0EEEEEENS4_6LayoutISC_NS5_IJNSA_ILi0EEESS_SS_EEEEENS5_IJNS4_10UnderscoreESV_SV_EEEEENS4_13SM90_TMA_LOADENS4_14ComposedLayoutINS4_7SwizzleILi1ELi4ELi3EEENS4_18smem_ptr_flag_bitsILi8EEENSR_INS5_IJNSA_ILi8EEESG_EEENS5_IJSG_SB_EEEEEEEvNS4_8identityESY_S18_vS19_EENS_8epilogue10collective18CollectiveEpilogueINS1B_23Sm100TmaWarpSpecializedILi4ELi2ELi64ELb0ELb0EEEJSH_NS5_IJNSR_ISE_SB_EENSR_INSA_ILi64EEESB_EEEEEaSI_aSI_NS1B_6fusion15FusionCallbacksIS1F_NS1K_17LinearCombinationIaiaiLNS_15FloatRoundStyleE2EEESH_S1J_JEEENS4_5SM1004TMEM4LOAD26SM100_TMEM_LOAD_32dp32b64xESY_NSZ_INS10_ILi2ELi4ELi3EEES13_NSR_INS5_IJS14_S1H_EEENS5_IJS1H_SB_EEEEEEENS4_39AutoVectorizingCopyWithAssumedAlignmentILi128EEENS4_14SM90_TMA_STOREES1Y_S20_S20_EEEvvEEEEvNT_6ParamsE) ;  /* 0xffffff3802b07950 */ /* 0x000fea0003c3ffff */
        .weak           $__internal_1_$__cuda_sm10x_tcgen05_guardrail_trap_phase_invalid_during_alloc
        .type           $__internal_1_$__cuda_sm10x_tcgen05_guardrail_trap_phase_invalid_during_alloc,@function
        .size           $__internal_1_$__cuda_sm10x_tcgen05_guardrail_trap_phase_invalid_during_alloc,($__internal_2_$__cuda_sm10x_tcgen05_guardrail_trap_unallocated_columns_being_dealloced - $__internal_1_$__cuda_sm10x_tcgen05_guardrail_trap_phase_invalid_during_alloc)
$__internal_1_$__cuda_sm10x_tcgen05_guardrail_trap_phase_invalid_during_alloc:
[----:B------:R-:W-:Y:S05]  /*c540*/  BPT.TRAP 0x1 ;  /* 0x000000040000795c */ /* 0x000fea0000300000 */
[----:B------:R-:W-:-:S04]  /*c550*/  MOV R3, 0x0 ;  /* 0x0000000000037802 */ /* 0x000fc80000000f00 */
[----:B------:R-:W-:Y:S05]  /*c560*/  RET.REL.NODEC R2 `(_ZN7cutlass13device_kernelINS_4gemm6kernel13GemmUniversalIN4cute5tupleIJiiiiEEENS1_10collective13CollectiveMmaINS1_35MainloopSm100TmaUmmaWarpSpecializedILi14ELi2ELi2ENS5_IJNS4_1CILi1EEESB_SB_EEEEENS5_IJNSA_ILi128EEENSA_ILi256EEENSA_ILi32EEEEEEaNS5_IJlSB_lEEEaSI_NS4_8TiledMMAINS4_8MMA_AtomIJNS4_15SM100_MMA_S8_SSIaaiLi128ELi256ELNS4_4UMMA5MajorE0ELSN_0ELNSM_8SaturateE0EEEEEENS4_6LayoutISC_NS5_IJNSA_ILi0EEESS_SS_EEEEENS5_IJNS4_10UnderscoreESV_SV_EEEEENS4_13SM90_TMA_LOADENS4_14ComposedLayoutINS4_7SwizzleILi1ELi4ELi3EEENS4_18smem_ptr_flag_bitsILi8EEENSR_INS5_IJNSA_ILi8EEESG_EEENS5_IJSG_SB_EEEEEEEvNS4_8identityESY_S18_vS19_EENS_8epilogue10collective18CollectiveEpilogueINS1B_23Sm100TmaWarpSpecializedILi4ELi2ELi64ELb0ELb0EEEJSH_NS5_IJNSR_ISE_SB_EENSR_INSA_ILi64EEESB_EEEEEaSI_aSI_NS1B_6fusion15FusionCallbacksIS1F_NS1K_17LinearCombinationIaiaiLNS_15FloatRoundStyleE2EEESH_S1J_JEEENS4_5SM1004TMEM4LOAD26SM100_TMEM_LOAD_32dp32b64xESY_NSZ_INS10_ILi2ELi4ELi3EEES13_NSR_INS5_IJS14_S1H_EEENS5_IJS1H_SB_EEEEEEENS4_39AutoVectorizingCopyWithAssumedAlignmentILi128EEENS4_14SM90_TMA_STOREES1Y_S20_S20_EEEvvEEEEvNT_6ParamsE) ;  /* 0xffffff3802a47950 */ /* 0x000fea0003c3ffff */
        .weak           $__internal_2_$__cuda_sm10x_tcgen05_guardrail_trap_unallocated_columns_being_dealloced
        .type           $__internal_2_$__cuda_sm10x_tcgen05_guardrail_trap_unallocated_columns_being_dealloced,@function
        .size           $__internal_2_$__cuda_sm10x_tcgen05_guardrail_trap_unallocated_columns_being_dealloced,(.L_x_195 - $__internal_2_$__cuda_sm10x_tcgen05_guardrail_trap_unallocated_columns_being_dealloced)
$__internal_2_$__cuda_sm10x_tcgen05_guardrail_trap_unallocated_columns_being_dealloced:
[----:B------:R-:W-:Y:S05]  /*c570*/  BPT.TRAP 0x1 ;  /* 0x000000040000795c */ /* 0x000fea0000300000 */
[----:B------:R-:W-:-:S04]  /*c580*/  HFMA2 R3, -RZ, RZ, 0, 0 ;  /* 0x00000000ff037431 */ /* 0x000fc800000001ff */
[----:B------:R-:W-:Y:S05]  /*c590*/  RET.REL.NODEC R2 `(_ZN7cutlass13device_kernelINS_4gemm6kernel13GemmUniversalIN4cute5tupleIJiiiiEEENS1_10collective13CollectiveMmaINS1_35MainloopSm100TmaUmmaWarpSpecializedILi14ELi2ELi2ENS5_IJNS4_1CILi1EEESB_SB_EEEEENS5_IJNSA_ILi128EEENSA_ILi256EEENSA_ILi32EEEEEEaNS5_IJlSB_lEEEaSI_NS4_8TiledMMAINS4_8MMA_AtomIJNS4_15SM100_MMA_S8_SSIaaiLi128ELi256ELNS4_4UMMA5MajorE0ELSN_0ELNSM_8SaturateE0EEEEEENS4_6LayoutISC_NS5_IJNSA_ILi0EEESS_SS_EEEEENS5_IJNS4_10UnderscoreESV_SV_EEEEENS4_13SM90_TMA_LOADENS4_14ComposedLayoutINS4_7SwizzleILi1ELi4ELi3EEENS4_18smem_ptr_flag_bitsILi8EEENSR_INS5_IJNSA_ILi8EEESG_EEENS5_IJSG_SB_EEEEEEEvNS4_8identityESY_S18_vS19_EENS_8epilogue10collective18CollectiveEpilogueINS1B_23Sm100TmaWarpSpecializedILi4ELi2ELi64ELb0ELb0EEEJSH_NS5_IJNSR_ISE_SB_EENSR_INSA_ILi64EEESB_EEEEEaSI_aSI_NS1B_6fusion15FusionCallbacksIS1F_NS1K_17LinearCombinationIaiaiLNS_15FloatRoundStyleE2EEESH_S1J_JEEENS4_5SM1004TMEM4LOAD26SM100_TMEM_LOAD_32dp32b64xESY_NSZ_INS10_ILi2ELi4ELi3EEES13_NSR_INS5_IJS14_S1H_EEENS5_IJS1H_SB_EEEEEEENS4_39AutoVectorizingCopyWithAssumedAlignmentILi128EEENS4_14SM90_TMA_STOREES1Y_S20_S20_EEEvvEEEEvNT_6ParamsE) ;  /* 0xffffff3802987950 */ /* 0x000fea0003c3ffff */
.L_x_194:
[----:B------:R-:W-:-:S00]  /*c5a0*/  BRA `(.L_x_194) ;  /* 0xfffffffc00fc7947 */ /* 0x000fc0000383ffff */
[----:B------:R-:W-:-:S00]  /*c5b0*/  NOP ;  /* 0x0000000000007918 */ /* 0x000fc00000000000 */
        /* <DEDUP_REMOVED lines=12> */
.L_x_195:


//--------------------- .nv.global.init           --------------------------
	.section	.nv.global.init,"aw",@progbits
.nv.global.init:
	.type		$str$27,@object
	.size		$str$27,($str$28 - $str$27)
$str$27:
        /*0000*/ 	.byte	0x28, 0x61, 0x64, 0x64, 0x72, 0x65, 0x73, 0x73, 0x20, 0x26, 0x20, 0x6d, 0x61, 0x73, 0x6b, 0x29
        /*0010*/ 	.byte	0x20, 0x3d, 0x3d, 0x20, 0x30, 0x00
	.type		$str$28,@object
	.size		$str$28,($str$26 - $str$28)
$str$28:
        /*0016*/ 	.byte	0x2f, 0x74, 0x6d, 0x70, 0x2f, 0x63, 0x75, 0x74, 0x6c, 0x61, 0x73, 0x73, 0x5f, 0x73, 0x77, 0x65
        /*0026*/ 	.byte	0x65, 0x70, 0x5f, 0x73, 0x72, 0x63, 0x2f, 0x69, 0x6e, 0x63, 0x6c, 0x75, 0x64, 0x65, 0x2f, 0x63
        /*0036*/ 	.byte	0x75, 0x74, 0x65, 0x2f, 0x70, 0x6f, 0x69, 0x6e, 0x74, 0x65, 0x72, 0x5f, 0x66, 0x6c, 0x61, 0x67
        /*0046*/ 	.byte	0x67, 0x65, 0x64, 0x2e, 0x68, 0x70, 0x70, 0x00
	.type		$str$26,@object
	.size		$str$26,($str$25 - $str$26)
$str$26:
        /*004e*/ 	.byte	0x2f, 0x74, 0x6d, 0x70, 0x2f, 0x63, 0x75, 0x74, 0x6c, 0x61, 0x73, 0x73, 0x5f, 0x73, 0x77, 0x65
        /*005e*/ 	.byte	0x65, 0x70, 0x5f, 0x73, 0x72, 0x63, 0x2f, 0x69, 0x6e, 0x63, 0x6c, 0x75, 0x64, 0x65, 0x2f, 0x63
        /*006e*/ 	.byte	0x75, 0x74, 0x65, 0x2f, 0x61, 0x74, 0x6f, 0x6d, 0x2f, 0x63, 0x6f, 0x70, 0x79, 0x5f, 0x74, 0x72
        /*007e*/ 	.byte	0x61, 0x69, 0x74, 0x73, 0x5f, 0x73, 0x6d, 0x31, 0x30, 0x30, 0x2e, 0x68, 0x70, 0x70, 0x00
	.type		$str$25,@object
	.size		$str$25,(__unnamed_1 - $str$25)
$str$25:
        /*008d*/ 	.byte	0x28, 0x28, 0x75, 0x69, 0x6e, 0x74, 0x33, 0x32, 0x5f, 0x74, 0x28, 0x74, 0x68, 0x72, 0x65, 0x61
        /*009d*/ 	.byte	0x64, 0x49, 0x64, 0x78, 0x2e, 0x78, 0x29, 0x20, 0x2f, 0x20, 0x33, 0x32, 0x29, 0x20, 0x25, 0x20
        /*00ad*/ 	.byte	0x34, 0x29, 0x20, 0x3d, 0x3d, 0x20, 0x28, 0x28, 0x28, 0x74, 0x6d, 0x65, 0x6d, 0x5f, 0x61, 0x64
        /*00bd*/ 	.byte	0x64, 0x72, 0x20, 0x3e, 0x3e, 0x20, 0x31, 0x36, 0x29, 0x20, 0x2f, 0x20, 0x33, 0x32, 0x29, 0x20
        /*00cd*/ 	.byte	0x25, 0x20, 0x34, 0x29, 0x00
	.type		__unnamed_1,@object
	.size		__unnamed_1,(__unnamed_2 - __unnamed_1)
__unnamed_1:
        /*00d2*/ 	.byte	0x61, 0x75, 0x74, 0x6f, 0x20, 0x63, 0x75, 0x74, 0x65, 0x3a, 0x3a, 0x61, 0x73, 0x5f, 0x70, 0x6f
        /* <DEDUP_REMOVED lines=24> */
        /*0262*/ 	.byte	0x5d, 0x00
	.type		__unnamed_2,@object
	.size		__unnamed_2,(__unnamed_3 - __unnamed_2)
__unnamed_2:
        /* <DEDUP_REMOVED lines=26> */
	.type		__unnamed_3,@object
	.size		__unnamed_3,(.L_3 - __unnamed_3)
__unnamed_3:
        /* <DEDUP_REMOVED lines=42> */
        /*0696*/ 	.byte	0x43, 0x3c, 0x30, 0x3e, 0x3e, 0x3e, 0x3e, 0x5d, 0x00
.L_3:


//--------------------- .nv.shared._ZN7cutlass13device_kernelINS_4gemm6kernel13GemmUniversalIN4cute5tupleIJiiiiEEENS1_10collective13CollectiveMmaINS1_35MainloopSm100TmaUmmaWarpSpecializedILi14ELi2ELi2ENS5_IJNS4_1CILi1EEESB_SB_EEEEENS5_IJNSA_ILi128EEENSA_ILi256EEENSA_ILi32EEEEEEaNS5_IJlSB_lEEEaSI_NS4_8TiledMMAINS4_8MMA_AtomIJNS4_15SM100_MMA_S8_SSIaaiLi128ELi256ELNS4_4UMMA5MajorE0ELSN_0ELNSM_8SaturateE0EEEEEENS4_6LayoutISC_NS5_IJNSA_ILi0EEESS_SS_EEEEENS5_IJNS4_10UnderscoreESV_SV_EEEEENS4_13SM90_TMA_LOADENS4_14ComposedLayoutINS4_7SwizzleILi1ELi4ELi3EEENS4_18smem_ptr_flag_bitsILi8EEENSR_INS5_IJNSA_ILi8EEESG_EEENS5_IJSG_SB_EEEEEEEvNS4_8identityESY_S18_vS19_EENS_8epilogue10collective18CollectiveEpilogueINS1B_23Sm100TmaWarpSpecializedILi4ELi2ELi64ELb0ELb0EEEJSH_NS5_IJNSR_ISE_SB_EENSR_INSA_ILi64EEESB_EEEEEaSI_aSI_NS1B_6fusion15FusionCallbacksIS1F_NS1K_17LinearCombinationIaiaiLNS_15FloatRoundStyleE2EEESH_S1J_JEEENS4_5SM1004TMEM4LOAD26SM100_TMEM_LOAD_32dp32b64xESY_NSZ_INS10_ILi2ELi4ELi3EEES13_NSR_INS5_IJS14_S1H_EEENS5_IJS1H_SB_EEEEEEENS4_39AutoVectorizingCopyWithAssumedAlignmentILi128EEENS4_14SM90_TMA_STOREES1Y_S20_S20_EEEvvEEEEvNT_6ParamsE --------------------------
	.section	.nv.shared._ZN7cutlass13device_kernelINS_4gemm6kernel13GemmUniversalIN4cute5tupleIJiiiiEEENS1_10collective13CollectiveMmaINS1_35MainloopSm100TmaUmmaWarpSpecializedILi14ELi2ELi2ENS5_IJNS4_1CILi1EEESB_SB_EEEEENS5_IJNSA_ILi128EEENSA_ILi256EEENSA_ILi32EEEEEEaNS5_IJlSB_lEEEaSI_NS4_8TiledMMAINS4_8MMA_AtomIJNS4_15SM100_MMA_S8_SSIaaiLi128ELi256ELNS4_4UMMA5MajorE0ELSN_0ELNSM_8SaturateE0EEEEEENS4_6LayoutISC_NS5_IJNSA_ILi0EEESS_SS_EEEEENS5_IJNS4_10UnderscoreESV_SV_EEEEENS4_13SM90_TMA_LOADENS4_14ComposedLayoutINS4_7SwizzleILi1ELi4ELi3EEENS4_18smem_ptr_flag_bitsILi8EEENSR_INS5_IJNSA_ILi8EEESG_EEENS5_IJSG_SB_EEEEEEEvNS4_8identityESY_S18_vS19_EENS_8epilogue10collective18CollectiveEpilogueINS1B_23Sm100TmaWarpSpecializedILi4ELi2ELi64ELb0ELb0EEEJSH_NS5_IJNSR_ISE_SB_EENSR_INSA_ILi64EEESB_EEEEEaSI_aSI_NS1B_6fusion15FusionCallbacksIS1F_NS1K_17LinearCombinationIaiaiLNS_15FloatRoundStyleE2EEESH_S1J_JEEENS4_5SM1004TMEM4LOAD26SM100_TMEM_LOAD_32dp32b64xESY_NSZ_INS10_ILi2ELi4ELi3EEES13_NSR_INS5_IJS14_S1H_EEENS5_IJS1H_SB_EEEEEEENS4_39AutoVectorizingCopyWithAssumedAlignmentILi128EEENS4_14SM90_TMA_STOREES1Y_S20_S20_EEEvvEEEEvNT_6ParamsE,"aw",@nobits
	.sectionflags	@""
	.align	16
	.zero		1024


//--------------------- .nv.shared.reserved.0     --------------------------
	.section	.nv.shared.reserved.0,"aw",@nobits
	.weak		__nv_reservedSMEM_offset_0_alias
	.size		__nv_reservedSMEM_offset_0_alias, 0, 64
	.other		__nv_reservedSMEM_offset_0_alias,@"STO_CUDA_RESERVED_SHARED STV_DEFAULT"
__nv_reservedSMEM_offset_0_alias:
	.zero		0
.nv.shared.reserved.0:
	.zero		64
	.weak		__nv_reservedSMEM_tcgen05_partition
	.type		__nv_reservedSMEM_tcgen05_partition,@object
	.size		__nv_reservedSMEM_tcgen05_partition,(.L_0 - __nv_reservedSMEM_tcgen05_partition)
__nv_reservedSMEM_tcgen05_partition:
	.zero		32
.L_0:


//--------------------- .nv.global                --------------------------
	.section	.nv.global,"aw",@nobits
.nv.global:
	.type		_ZN40_INTERNAL_005dc363_4_k_cu_4019f71e_236554cute1_E,@object
	.size		_ZN40_INTERNAL_005dc363_4_k_cu_4019f71e_236554cute1_E,(_ZN40_INTERNAL_005dc363_4_k_cu_4019f71e_236554cuda3std3__45__cpo6cbeginE - _ZN40_INTERNAL_005dc363_4_k_cu_4019f71e_236554cute1_E)
_ZN40_INTERNAL_005dc363_4_k_cu_4019f71e_236554cute1_E:
	.zero		1
	.type		_ZN40_INTERNAL_005dc363_4_k_cu_4019f71e_236554cuda3std3__45__cpo6cbeginE,@object
	.size		_ZN40_INTERNAL_005dc363_4_k_cu_4019f71e_236554cuda3std3__45__cpo6cbeginE,(_ZN40_INTERNAL_005dc363_4_k_cu_4019f71e_236554cuda3std3__48in_placeE - _ZN40_INTERNAL_005dc363_4_k_cu_4019f71e_236554cuda3std3__45__cpo6cbeginE)
_ZN40_INTERNAL_005dc363_4_k_cu_4019f71e_236554cuda3std3__45__cpo6cbeginE:
	.zero		1
	.type		_ZN40_INTERNAL_005dc363_4_k_cu_4019f71e_236554cuda3std3__48in_placeE,@object
	.size		_ZN40_INTERNAL_005dc363_4_k_cu_4019f71e_236554cuda3std3__48in_placeE,(_ZN40_INTERNAL_005dc363_4_k_cu_4019f71e_236554cuda3std6ranges3__45__cpo9iter_moveE - _ZN40_INTERNAL_005dc363_4_k_cu_4019f71e_236554cuda3std3__48in_placeE)
_ZN40_INTERNAL_005dc363_4_k_cu_4019f71e_236554cuda3std3__48in_placeE:
	.zero		1
	.type		_ZN40_INTERNAL_005dc363_4_k_cu_4019f71e_236554cuda3std6ranges3__45__cpo9iter_moveE,@object
	.size		_ZN40_INTERNAL_005dc363_4_k_cu_4019f71e_236554cuda3std6ranges3__45__cpo9iter_moveE,(_ZN40_INTERNAL_005dc363_4_k_cu_4019f71e_236554cuda3std3__45__cpo5beginE - _ZN40_INTERNAL_005dc363_4_k_cu_4019f71e_236554cuda3std6ranges3__45__cpo9iter_moveE)
_ZN40_INTERNAL_005dc363_4_k_cu_4019f71e_236554cuda3std6ranges3__45__cpo9iter_moveE:
	.zero		1
	.type		_ZN40_INTERNAL_005dc363_4_k_cu_4019f71e_236554cuda3std3__45__cpo5beginE,@object
	.size		_ZN40_INTERNAL_005dc363_4_k_cu_4019f71e_236554cuda3std3__45__cpo5beginE,(_ZN40_INTERNAL_005dc363_4_k_cu_4019f71e_236554cuda3std3__442_GLOBAL__N__005dc363_4_k_cu_4019f71e_236556ignoreE - _ZN40_INTERNAL_005dc363_4_k_cu_4019f71e_236554cuda3std3__45__cpo5beginE)
_ZN40_INTERNAL_005dc363_4_k_cu_4019f71e_236554cuda3std3__45__cpo5beginE:
	.zero		1
	.type		_ZN40_INTERNAL_005dc363_4_k_cu_4019f71e_236554cuda3std3__442_GLOBAL__N__005dc363_4_k_cu_4019f71e_236556ignoreE,@object
	.size		_ZN40_INTERNAL_005dc363_4_k_cu_4019f71e_236554cuda3std3__442_GLOBAL__N__005dc363_4_k_cu_4019f71e_236556ignoreE,(_ZN40_INTERNAL_005dc363_4_k_cu_4019f71e_236554cute7productE - _ZN40_INTERNAL_005dc363_4_k_cu_4019f71e_236554cuda3std3__442_GLOBAL__N__005dc363_4_k_cu_4019f71e_236556ignoreE)
_ZN40_INTERNAL_005dc363_4_k_cu_4019f71e_236554cuda3std3__442_GLOBAL__N__005dc363_4_k_cu_4019f71e_236556ignoreE:
	.zero		1
	.type		_ZN40_INTERNAL_005dc363_4_k_cu_4019f71e_236554cute7productE,@object
	.size		_ZN40_INTERNAL_005dc363_4_k_cu_4019f71e_236554cute7productE,(_ZN40_INTERNAL_005dc363_4_k_cu_4019f71e_236554cuda3std3__45__cpo3endE - _ZN40_INTERNAL_005dc363_4_k_cu_4019f71e_236554cute7productE)
_ZN40_INTERNAL_005dc363_4_k_cu_4019f71e_236554cute7productE:
	.zero		1
	.type		_ZN40_INTERNAL_005dc363_4_k_cu_4019f71e_236554cuda3std3__45__cpo3endE,@object
	.size		_ZN40_INTERNAL_005dc363_4_k_cu_4019f71e_236554cuda3std3__45__cpo3endE,(_ZN40_INTERNAL_005dc363_4_k_cu_4019f71e_236554cuda3std3__419piecewise_constructE - _ZN40_INTERNAL_005dc363_4_k_cu_4019f71e_236554cuda3std3__45__cpo3endE)
_ZN40_INTERNAL_005dc363_4_k_cu_4019f71e_236554cuda3std3__45__cpo3endE:
	.zero		1
	.type		_ZN40_INTERNAL_005dc363_4_k_cu_4019f71e_236554cuda3std3__419piecewise_constructE,@object
	.size		_ZN40_INTERNAL_005dc363_4_k_cu_4019f71e_236554cuda3std3__419piecewise_constructE,(_ZN40_INTERNAL_005dc363_4_k_cu_4019f71e_236554cuda3std3__45__cpo4cendE - _ZN40_INTERNAL_005dc363_4_k_cu_4019f71e_236554cuda3std3__419piecewise_constructE)
_ZN40_INTERNAL_005dc363_4_k_cu_4019f71e_236554cuda3std3__419piecewise_constructE:
	.zero		1
	.type		_ZN40_INTERNAL_005dc363_4_k_cu_4019f71e_236554cuda3std3__45__cpo4cendE,@object
	.size		_ZN40_INTERNAL_005dc363_4_k_cu_4019f71e_236554cuda3std3__45__cpo4cendE,(_ZN40_INTERNAL_005dc363_4_k_cu_4019f71e_236554cuda3std6ranges3__45__cpo4swapE - _ZN40_INTERNAL_005dc363_4_k_cu_4019f71e_236554cuda3std3__45__cpo4cendE)
_ZN40_INTERNAL_005dc363_4_k_cu_4019f71e_236554cuda3std3__45__cpo4cendE:
	.zero		1
	.type		_ZN40_INTERNAL_005dc363_4_k_cu_4019f71e_236554cuda3std6ranges3__45__cpo4swapE,@object
	.size		_ZN40_INTERNAL_005dc363_4_k_cu_4019f71e_236554cuda3std6ranges3__45__cpo4swapE,(.L_11 - _ZN40_INTERNAL_005dc363_4_k_cu_4019f71e_236554cuda3std6ranges3__45__cpo4swapE)
_ZN40_INTERNAL_005dc363_4_k_cu_4019f71e_236554cuda3std6ranges3__45__cpo4swapE:
	.zero		1
.L_11:


//--------------------- .nv.constant0._ZN7cutlass13device_kernelINS_4gemm6kernel13GemmUniversalIN4cute5tupleIJiiiiEEENS1_10collective13CollectiveMmaINS1_35MainloopSm100TmaUmmaWarpSpecializedILi14ELi2ELi2ENS5_IJNS4_1CILi1EEESB_SB_EEEEENS5_IJNSA_ILi128EEENSA_ILi256EEENSA_ILi32EEEEEEaNS5_IJlSB_lEEEaSI_NS4_8TiledMMAINS4_8MMA_AtomIJNS4_15SM100_MMA_S8_SSIaaiLi128ELi256ELNS4_4UMMA5MajorE0ELSN_0ELNSM_8SaturateE0EEEEEENS4_6LayoutISC_NS5_IJNSA_ILi0EEESS_SS_EEEEENS5_IJNS4_10UnderscoreESV_SV_EEEEENS4_13SM90_TMA_LOADENS4_14ComposedLayoutINS4_7SwizzleILi1ELi4ELi3EEENS4_18smem_ptr_flag_bitsILi8EEENSR_INS5_IJNSA_ILi8EEESG_EEENS5_IJSG_SB_EEEEEEEvNS4_8identityESY_S18_vS19_EENS_8epilogue10collective18CollectiveEpilogueINS1B_23Sm100TmaWarpSpecializedILi4ELi2ELi64ELb0ELb0EEEJSH_NS5_IJNSR_ISE_SB_EENSR_INSA_ILi64EEESB_EEEEEaSI_aSI_NS1B_6fusion15FusionCallbacksIS1F_NS1K_17LinearCombinationIaiaiLNS_15FloatRoundStyleE2EEESH_S1J_JEEENS4_5SM1004TMEM4LOAD26SM100_TMEM_LOAD_32dp32b64xESY_NSZ_INS10_ILi2ELi4ELi3EEES13_NSR_INS5_IJS14_S1H_EEENS5_IJS1H_SB_EEEEEEENS4_39AutoVectorizingCopyWithAssumedAlignmentILi128EEENS4_14SM90_TMA_STOREES1Y_S20_S20_EEEvvEEEEvNT_6ParamsE --------------------------
	.section	.nv.constant0._ZN7cutlass13device_kernelINS_4gemm6kernel13GemmUniversalIN4cute5tupleIJiiiiEEENS1_10collective13CollectiveMmaINS1_35MainloopSm100TmaUmmaWarpSpecializedILi14ELi2ELi2ENS5_IJNS4_1CILi1EEESB_SB_EEEEENS5_IJNSA_ILi128EEENSA_ILi256EEENSA_ILi32EEEEEEaNS5_IJlSB_lEEEaSI_NS4_8TiledMMAINS4_8MMA_AtomIJNS4_15SM100_MMA_S8_SSIaaiLi128ELi256ELNS4_4UMMA5MajorE0ELSN_0ELNSM_8SaturateE0EEEEEENS4_6LayoutISC_NS5_IJNSA_ILi0EEESS_SS_EEEEENS5_IJNS4_10UnderscoreESV_SV_EEEEENS4_13SM90_TMA_LOADENS4_14ComposedLayoutINS4_7SwizzleILi1ELi4ELi3EEENS4_18smem_ptr_flag_bitsILi8EEENSR_INS5_IJNSA_ILi8EEESG_EEENS5_IJSG_SB_EEEEEEEvNS4_8identityESY_S18_vS19_EENS_8epilogue10collective18CollectiveEpilogueINS1B_23Sm100TmaWarpSpecializedILi4ELi2ELi64ELb0ELb0EEEJSH_NS5_IJNSR_ISE_SB_EENSR_INSA_ILi64EEESB_EEEEEaSI_aSI_NS1B_6fusion15FusionCallbacksIS1F_NS1K_17LinearCombinationIaiaiLNS_15FloatRoundStyleE2EEESH_S1J_JEEENS4_5SM1004TMEM4LOAD26SM100_TMEM_LOAD_32dp32b64xESY_NSZ_INS10_ILi2ELi4ELi3EEES13_NSR_INS5_IJS14_S1H_EEENS5_IJS1H_SB_EEEEEEENS4_39AutoVectorizingCopyWithAssumedAlignmentILi128EEENS4_14SM90_TMA_STOREES1Y_S20_S20_EEEvvEEEEvNT_6ParamsE,"a",@progbits
	.sectionflags	@""
	.align	4
.nv.constant0._ZN7cutlass13device_kernelINS_4gemm6kernel13GemmUniversalIN4cute5tupleIJiiiiEEENS1_10collective13CollectiveMmaINS1_35MainloopSm100TmaUmmaWarpSpecializedILi14ELi2ELi2ENS5_IJNS4_1CILi1EEESB_SB_EEEEENS5_IJNSA_ILi128EEENSA_ILi256EEENSA_ILi32EEEEEEaNS5_IJlSB_lEEEaSI_NS4_8TiledMMAINS4_8MMA_AtomIJNS4_15SM100_MMA_S8_SSIaaiLi128ELi256ELNS4_4UMMA5MajorE0ELSN_0ELNSM_8SaturateE0EEEEEENS4_6LayoutISC_NS5_IJNSA_ILi0EEESS_SS_EEEEENS5_IJNS4_10UnderscoreESV_SV_EEEEENS4_13SM90_TMA_LOADENS4_14ComposedLayoutINS4_7SwizzleILi1ELi4ELi3EEENS4_18smem_ptr_flag_bitsILi8EEENSR_INS5_IJNSA_ILi8EEESG_EEENS5_IJSG_SB_EEEEEEEvNS4_8identityESY_S18_vS19_EENS_8epilogue10collective18CollectiveEpilogueINS1B_23Sm100TmaWarpSpecializedILi4ELi2ELi64ELb0ELb0EEEJSH_NS5_IJNSR_ISE_SB_EENSR_INSA_ILi64EEESB_EEEEEaSI_aSI_NS1B_6fusion15FusionCallbacksIS1F_NS1K_17LinearCombinationIaiaiLNS_15FloatRoundStyleE2EEESH_S1J_JEEENS4_5SM1004TMEM4LOAD26SM100_TMEM_LOAD_32dp32b64xESY_NSZ_INS10_ILi2ELi4ELi3EEES13_NSR_INS5_IJS14_S1H_EEENS5_IJS1H_SB_EEEEEEENS4_39AutoVectorizingCopyWithAssumedAlignmentILi128EEENS4_14SM90_TMA_STOREES1Y_S20_S20_EEEvvEEEEvNT_6ParamsE:
	.zero		2944


//--------------------- SYMBOLS --------------------------

	.type		.nv.reservedSmem.offset0,@object
	.size		.nv.reservedSmem.offset0,0x4
	.type		.nv.reservedSmem.cap,@object
	.size		.nv.reservedSmem.cap,0x4
	.type		__assertfail,@function
